//
// Generated by NVIDIA NVVM Compiler
//
// Compiler Build ID: CL-36424714
// Cuda compilation tools, release 13.0, V13.0.88
// Based on NVVM 20.0.0
//

.version 9.0
.target sm_100
.address_size 64

	// .globl	_Z13matmul_kernelPKfS0_Pfm
.extern .func  (.param .b32 func_retval0) vprintf
(
	.param .b64 vprintf_param_0,
	.param .b64 vprintf_param_1
)
;
.global .align 1 .b8 $str[19] = {85, 112, 100, 97, 116, 105, 110, 103, 32, 105, 110, 100, 101, 120, 32, 37, 105, 10};

.visible .entry _Z13matmul_kernelPKfS0_Pfm(
	.param .u64 .ptr .align 1 _Z13matmul_kernelPKfS0_Pfm_param_0,
	.param .u64 .ptr .align 1 _Z13matmul_kernelPKfS0_Pfm_param_1,
	.param .u64 .ptr .align 1 _Z13matmul_kernelPKfS0_Pfm_param_2,
	.param .u64 _Z13matmul_kernelPKfS0_Pfm_param_3
)
{
	.local .align 8 .b8 	__local_depot0[8];
	.reg .b64 	%SP;
	.reg .b64 	%SPL;
	.reg .pred 	%p<11>;
	.reg .b32 	%r<27>;
	.reg .b32 	%f<85>;
	.reg .b64 	%rd<162>;

	mov.u64 	%SPL, __local_depot0;
	cvta.local.u64 	%SP, %SPL;
	ld.param.u64 	%rd28, [_Z13matmul_kernelPKfS0_Pfm_param_0];
	ld.param.u64 	%rd29, [_Z13matmul_kernelPKfS0_Pfm_param_1];
	ld.param.u64 	%rd26, [_Z13matmul_kernelPKfS0_Pfm_param_2];
	ld.param.u64 	%rd27, [_Z13matmul_kernelPKfS0_Pfm_param_3];
	cvta.to.global.u64 	%rd1, %rd29;
	cvta.to.global.u64 	%rd2, %rd28;
	add.u64 	%rd30, %SP, 0;
	add.u64 	%rd31, %SPL, 0;
	mov.u32 	%r2, %tid.x;
	mov.u32 	%r1, %ctaid.x;
	cvt.u32.u64 	%r3, %rd27;
	mad.lo.s32 	%r4, %r1, %r3, %r2;
	st.local.u32 	[%rd31], %r4;
	mov.u64 	%rd32, $str;
	cvta.global.u64 	%rd33, %rd32;
	{ // callseq 0, 0
	.param .b64 param0;
	st.param.b64 	[param0], %rd33;
	.param .b64 param1;
	st.param.b64 	[param1], %rd30;
	.param .b32 retval0;
	call.uni (retval0), 
	vprintf, 
	(
	param0, 
	param1
	);
	ld.param.b32 	%r5, [retval0];
	} // callseq 0
	cvt.s64.s32 	%rd3, %r4;
	mul.lo.s64 	%rd34, %rd27, %rd27;
	setp.le.u64 	%p1, %rd34, %rd3;
	@%p1 bra 	$L__BB0_15;
	or.b64  	%rd35, %rd3, %rd27;
	and.b64  	%rd36, %rd35, -4294967296;
	setp.ne.s64 	%p2, %rd36, 0;
	@%p2 bra 	$L__BB0_3;
	cvt.u32.u64 	%r8, %rd3;
	div.u32 	%r9, %r8, %r3;
	mul.lo.s32 	%r10, %r9, %r3;
	sub.s32 	%r11, %r8, %r10;
	cvt.u64.u32 	%rd155, %r9;
	cvt.u64.u32 	%rd156, %r11;
	bra.uni 	$L__BB0_4;
$L__BB0_3:
	div.u64 	%rd155, %rd3, %rd27;
	mul.lo.s64 	%rd37, %rd155, %rd27;
	sub.s64 	%rd156, %rd3, %rd37;
$L__BB0_4:
	cvt.u64.u32 	%rd39, %r1;
	mad.lo.s64 	%rd10, %rd27, %rd39, %rd155;
	add.s64 	%rd11, %rd156, %rd39;
	cvta.to.global.u64 	%rd40, %rd26;
	shl.b64 	%rd41, %rd3, 2;
	add.s64 	%rd12, %rd40, %rd41;
	ld.global.f32 	%f82, [%rd12];
	max.u64 	%rd13, %rd27, 1;
	and.b64  	%rd14, %rd13, 7;
	setp.lt.u64 	%p3, %rd27, 8;
	mov.b64 	%rd160, 0;
	@%p3 bra 	$L__BB0_7;
	and.b64  	%rd160, %rd13, -8;
	mov.b64 	%rd158, 0;
	mov.u64 	%rd157, %rd160;
$L__BB0_6:
	.pragma "nounroll";
	add.s64 	%rd43, %rd158, %rd10;
	mad.lo.s64 	%rd44, %rd158, %rd27, %rd11;
	shl.b64 	%rd45, %rd43, 32;
	shr.s64 	%rd46, %rd45, 30;
	add.s64 	%rd47, %rd2, %rd46;
	ld.global.f32 	%f9, [%rd47];
	shl.b64 	%rd48, %rd44, 32;
	shr.s64 	%rd49, %rd48, 30;
	add.s64 	%rd50, %rd1, %rd49;
	ld.global.f32 	%f10, [%rd50];
	mul.f32 	%f11, %f9, %f10;
	cvt.rzi.s32.f32 	%r12, %f11;
	cvt.rn.f32.s32 	%f12, %r12;
	add.f32 	%f13, %f82, %f12;
	st.global.f32 	[%rd12], %f13;
	add.s64 	%rd51, %rd44, %rd27;
	add.s64 	%rd52, %rd45, 4294967296;
	shr.s64 	%rd53, %rd52, 30;
	add.s64 	%rd54, %rd2, %rd53;
	ld.global.f32 	%f14, [%rd54];
	shl.b64 	%rd55, %rd51, 32;
	shr.s64 	%rd56, %rd55, 30;
	add.s64 	%rd57, %rd1, %rd56;
	ld.global.f32 	%f15, [%rd57];
	mul.f32 	%f16, %f14, %f15;
	cvt.rzi.s32.f32 	%r13, %f16;
	cvt.rn.f32.s32 	%f17, %r13;
	add.f32 	%f18, %f13, %f17;
	st.global.f32 	[%rd12], %f18;
	add.s64 	%rd58, %rd51, %rd27;
	add.s64 	%rd59, %rd45, 8589934592;
	shr.s64 	%rd60, %rd59, 30;
	add.s64 	%rd61, %rd2, %rd60;
	ld.global.f32 	%f19, [%rd61];
	shl.b64 	%rd62, %rd58, 32;
	shr.s64 	%rd63, %rd62, 30;
	add.s64 	%rd64, %rd1, %rd63;
	ld.global.f32 	%f20, [%rd64];
	mul.f32 	%f21, %f19, %f20;
	cvt.rzi.s32.f32 	%r14, %f21;
	cvt.rn.f32.s32 	%f22, %r14;
	add.f32 	%f23, %f18, %f22;
	st.global.f32 	[%rd12], %f23;
	add.s64 	%rd65, %rd58, %rd27;
	add.s64 	%rd66, %rd45, 12884901888;
	shr.s64 	%rd67, %rd66, 30;
	add.s64 	%rd68, %rd2, %rd67;
	ld.global.f32 	%f24, [%rd68];
	shl.b64 	%rd69, %rd65, 32;
	shr.s64 	%rd70, %rd69, 30;
	add.s64 	%rd71, %rd1, %rd70;
	ld.global.f32 	%f25, [%rd71];
	mul.f32 	%f26, %f24, %f25;
	cvt.rzi.s32.f32 	%r15, %f26;
	cvt.rn.f32.s32 	%f27, %r15;
	add.f32 	%f28, %f23, %f27;
	st.global.f32 	[%rd12], %f28;
	add.s64 	%rd72, %rd65, %rd27;
	add.s64 	%rd73, %rd45, 17179869184;
	shr.s64 	%rd74, %rd73, 30;
	add.s64 	%rd75, %rd2, %rd74;
	ld.global.f32 	%f29, [%rd75];
	shl.b64 	%rd76, %rd72, 32;
	shr.s64 	%rd77, %rd76, 30;
	add.s64 	%rd78, %rd1, %rd77;
	ld.global.f32 	%f30, [%rd78];
	mul.f32 	%f31, %f29, %f30;
	cvt.rzi.s32.f32 	%r16, %f31;
	cvt.rn.f32.s32 	%f32, %r16;
	add.f32 	%f33, %f28, %f32;
	st.global.f32 	[%rd12], %f33;
	add.s64 	%rd79, %rd72, %rd27;
	add.s64 	%rd80, %rd45, 21474836480;
	shr.s64 	%rd81, %rd80, 30;
	add.s64 	%rd82, %rd2, %rd81;
	ld.global.f32 	%f34, [%rd82];
	shl.b64 	%rd83, %rd79, 32;
	shr.s64 	%rd84, %rd83, 30;
	add.s64 	%rd85, %rd1, %rd84;
	ld.global.f32 	%f35, [%rd85];
	mul.f32 	%f36, %f34, %f35;
	cvt.rzi.s32.f32 	%r17, %f36;
	cvt.rn.f32.s32 	%f37, %r17;
	add.f32 	%f38, %f33, %f37;
	st.global.f32 	[%rd12], %f38;
	add.s64 	%rd86, %rd79, %rd27;
	add.s64 	%rd87, %rd45, 25769803776;
	shr.s64 	%rd88, %rd87, 30;
	add.s64 	%rd89, %rd2, %rd88;
	ld.global.f32 	%f39, [%rd89];
	shl.b64 	%rd90, %rd86, 32;
	shr.s64 	%rd91, %rd90, 30;
	add.s64 	%rd92, %rd1, %rd91;
	ld.global.f32 	%f40, [%rd92];
	mul.f32 	%f41, %f39, %f40;
	cvt.rzi.s32.f32 	%r18, %f41;
	cvt.rn.f32.s32 	%f42, %r18;
	add.f32 	%f43, %f38, %f42;
	st.global.f32 	[%rd12], %f43;
	add.s64 	%rd93, %rd86, %rd27;
	add.s64 	%rd94, %rd45, 30064771072;
	shr.s64 	%rd95, %rd94, 30;
	add.s64 	%rd96, %rd2, %rd95;
	ld.global.f32 	%f44, [%rd96];
	shl.b64 	%rd97, %rd93, 32;
	shr.s64 	%rd98, %rd97, 30;
	add.s64 	%rd99, %rd1, %rd98;
	ld.global.f32 	%f45, [%rd99];
	mul.f32 	%f46, %f44, %f45;
	cvt.rzi.s32.f32 	%r19, %f46;
	cvt.rn.f32.s32 	%f47, %r19;
	add.f32 	%f82, %f43, %f47;
	st.global.f32 	[%rd12], %f82;
	add.s64 	%rd158, %rd158, 8;
	add.s64 	%rd157, %rd157, -8;
	setp.ne.s64 	%p4, %rd157, 0;
	@%p4 bra 	$L__BB0_6;
$L__BB0_7:
	setp.eq.s64 	%p5, %rd14, 0;
	@%p5 bra 	$L__BB0_15;
	and.b64  	%rd21, %rd13, 3;
	setp.lt.u64 	%p6, %rd14, 4;
	@%p6 bra 	$L__BB0_10;
	add.s64 	%rd100, %rd160, %rd10;
	mad.lo.s64 	%rd101, %rd160, %rd27, %rd11;
	shl.b64 	%rd102, %rd100, 32;
	shr.s64 	%rd103, %rd102, 30;
	add.s64 	%rd104, %rd2, %rd103;
	ld.global.f32 	%f48, [%rd104];
	shl.b64 	%rd105, %rd101, 32;
	shr.s64 	%rd106, %rd105, 30;
	add.s64 	%rd107, %rd1, %rd106;
	ld.global.f32 	%f49, [%rd107];
	mul.f32 	%f50, %f48, %f49;
	cvt.rzi.s32.f32 	%r20, %f50;
	cvt.rn.f32.s32 	%f51, %r20;
	add.f32 	%f52, %f82, %f51;
	st.global.f32 	[%rd12], %f52;
	add.s64 	%rd108, %rd101, %rd27;
	add.s64 	%rd109, %rd102, 4294967296;
	shr.s64 	%rd110, %rd109, 30;
	add.s64 	%rd111, %rd2, %rd110;
	ld.global.f32 	%f53, [%rd111];
	shl.b64 	%rd112, %rd108, 32;
	shr.s64 	%rd113, %rd112, 30;
	add.s64 	%rd114, %rd1, %rd113;
	ld.global.f32 	%f54, [%rd114];
	mul.f32 	%f55, %f53, %f54;
	cvt.rzi.s32.f32 	%r21, %f55;
	cvt.rn.f32.s32 	%f56, %r21;
	add.f32 	%f57, %f52, %f56;
	st.global.f32 	[%rd12], %f57;
	add.s64 	%rd115, %rd108, %rd27;
	add.s64 	%rd116, %rd102, 8589934592;
	shr.s64 	%rd117, %rd116, 30;
	add.s64 	%rd118, %rd2, %rd117;
	ld.global.f32 	%f58, [%rd118];
	shl.b64 	%rd119, %rd115, 32;
	shr.s64 	%rd120, %rd119, 30;
	add.s64 	%rd121, %rd1, %rd120;
	ld.global.f32 	%f59, [%rd121];
	mul.f32 	%f60, %f58, %f59;
	cvt.rzi.s32.f32 	%r22, %f60;
	cvt.rn.f32.s32 	%f61, %r22;
	add.f32 	%f62, %f57, %f61;
	st.global.f32 	[%rd12], %f62;
	add.s64 	%rd122, %rd115, %rd27;
	add.s64 	%rd123, %rd102, 12884901888;
	shr.s64 	%rd124, %rd123, 30;
	add.s64 	%rd125, %rd2, %rd124;
	ld.global.f32 	%f63, [%rd125];
	shl.b64 	%rd126, %rd122, 32;
	shr.s64 	%rd127, %rd126, 30;
	add.s64 	%rd128, %rd1, %rd127;
	ld.global.f32 	%f64, [%rd128];
	mul.f32 	%f65, %f63, %f64;
	cvt.rzi.s32.f32 	%r23, %f65;
	cvt.rn.f32.s32 	%f66, %r23;
	add.f32 	%f82, %f62, %f66;
	st.global.f32 	[%rd12], %f82;
	add.s64 	%rd129, %rd160, 4;
	and.b64  	%rd160, %rd129, 4294967295;
$L__BB0_10:
	setp.eq.s64 	%p7, %rd21, 0;
	@%p7 bra 	$L__BB0_15;
	setp.eq.s64 	%p8, %rd21, 1;
	@%p8 bra 	$L__BB0_13;
	add.s64 	%rd130, %rd160, %rd10;
	mad.lo.s64 	%rd131, %rd160, %rd27, %rd11;
	shl.b64 	%rd132, %rd130, 32;
	shr.s64 	%rd133, %rd132, 30;
	add.s64 	%rd134, %rd2, %rd133;
	ld.global.f32 	%f67, [%rd134];
	shl.b64 	%rd135, %rd131, 32;
	shr.s64 	%rd136, %rd135, 30;
	add.s64 	%rd137, %rd1, %rd136;
	ld.global.f32 	%f68, [%rd137];
	mul.f32 	%f69, %f67, %f68;
	cvt.rzi.s32.f32 	%r24, %f69;
	cvt.rn.f32.s32 	%f70, %r24;
	add.f32 	%f71, %f82, %f70;
	st.global.f32 	[%rd12], %f71;
	add.s64 	%rd138, %rd131, %rd27;
	add.s64 	%rd139, %rd132, 4294967296;
	shr.s64 	%rd140, %rd139, 30;
	add.s64 	%rd141, %rd2, %rd140;
	ld.global.f32 	%f72, [%rd141];
	shl.b64 	%rd142, %rd138, 32;
	shr.s64 	%rd143, %rd142, 30;
	add.s64 	%rd144, %rd1, %rd143;
	ld.global.f32 	%f73, [%rd144];
	mul.f32 	%f74, %f72, %f73;
	cvt.rzi.s32.f32 	%r25, %f74;
	cvt.rn.f32.s32 	%f75, %r25;
	add.f32 	%f82, %f71, %f75;
	st.global.f32 	[%rd12], %f82;
	add.s64 	%rd145, %rd160, 2;
	and.b64  	%rd160, %rd145, 4294967295;
$L__BB0_13:
	and.b64  	%rd146, %rd13, 1;
	setp.eq.b64 	%p9, %rd146, 1;
	not.pred 	%p10, %p9;
	@%p10 bra 	$L__BB0_15;
	add.s64 	%rd147, %rd160, %rd10;
	mad.lo.s64 	%rd148, %rd160, %rd27, %rd11;
	shl.b64 	%rd149, %rd147, 32;
	shr.s64 	%rd150, %rd149, 30;
	add.s64 	%rd151, %rd2, %rd150;
	ld.global.f32 	%f76, [%rd151];
	shl.b64 	%rd152, %rd148, 32;
	shr.s64 	%rd153, %rd152, 30;
	add.s64 	%rd154, %rd1, %rd153;
	ld.global.f32 	%f77, [%rd154];
	mul.f32 	%f78, %f76, %f77;
	cvt.rzi.s32.f32 	%r26, %f78;
	cvt.rn.f32.s32 	%f79, %r26;
	add.f32 	%f80, %f82, %f79;
	st.global.f32 	[%rd12], %f80;
$L__BB0_15:
	ret;

}


// ===== COMPILED SASS (sm_100) =====

	.target	sm_100

	.elftype	@"ET_EXEC"


//--------------------- .note.nv.tkinfo           --------------------------
	.section	.note.nv.tkinfo,"",@"SHT_NOTE"
	.sectionflags	@"SHF_NOTE_NV_TKINFO"
	.tkinfo
        /*0018*/ 	.word	0x00000002
        /*0030*/ 	.string	""
        /*0030*/ 	.string	"ptxas"
        /*0030*/ 	.string	"Cuda compilation tools, release 13.0, V13.0.88"
        /*0030*/ 	.string	"Build cuda_13.0.r13.0/compiler.36424714_0"
        /*0030*/ 	.string	"-arch sm_100 -m 64 "



//--------------------- .note.nv.cuinfo           --------------------------
	.section	.note.nv.cuinfo,"",@"SHT_NOTE"
	.sectionflags	@"SHF_NOTE_NV_CUINFO"
        /*0018*/ 	.short	0x0002
        /*001a*/ 	.short	0x0064
        /*001c*/ 	.short	0x0082
	.zero		2


//--------------------- .nv.info                  --------------------------
	.section	.nv.info,"",@"SHT_CUDA_INFO"
	.align	4


	//----- nvinfo : EIATTR_REGCOUNT
	.align		4
        /*0000*/ 	.byte	0x04, 0x2f
        /*0002*/ 	.short	(.L_2 - .L_1)
	.align		4
.L_1:
        /*0004*/ 	.word	index@(_Z13matmul_kernelPKfS0_Pfm)
        /*0008*/ 	.word	0x0000001d


	//----- nvinfo : EIATTR_FRAME_SIZE
	.align		4
.L_2:
        /*000c*/ 	.byte	0x04, 0x11
        /*000e*/ 	.short	(.L_4 - .L_3)
	.align		4
.L_3:
        /*0010*/ 	.word	index@($__internal_0_$__cuda_sm20_div_u64)
        /*0014*/ 	.word	0x00000008


	//----- nvinfo : EIATTR_FRAME_SIZE
	.align		4
.L_4:
        /*0018*/ 	.byte	0x04, 0x11
        /*001a*/ 	.short	(.L_6 - .L_5)
	.align		4
.L_5:
        /*001c*/ 	.word	index@(_Z13matmul_kernelPKfS0_Pfm)
        /*0020*/ 	.word	0x00000008


	//----- nvinfo : EIATTR_MIN_STACK_SIZE
	.align		4
.L_6:
        /*0024*/ 	.byte	0x04, 0x12
        /*0026*/ 	.short	(.L_8 - .L_7)
	.align		4
.L_7:
        /*0028*/ 	.word	index@(_Z13matmul_kernelPKfS0_Pfm)
        /*002c*/ 	.word	0x00000008
.L_8:


//--------------------- .nv.compat                --------------------------
	.section	.nv.compat,"",@"SHT_CUDA_COMPAT_INFO"
	.align	4
        /*0000*/ 	.byte	0x02, 0x09, 0x00, 0x00, 0x02, 0x02, 0x01, 0x00, 0x02, 0x05, 0x05, 0x00, 0x03, 0x07, 0x01, 0x01
        /*0010*/ 	.byte	0x02, 0x03, 0x00, 0x00, 0x02, 0x06, 0x01, 0x00, 0x04, 0x0b, 0x08, 0x00, 0x09, 0x00, 0x00, 0x00
        /*0020*/ 	.byte	0x00, 0x00, 0x00, 0x00


//--------------------- .nv.info._Z13matmul_kernelPKfS0_Pfm --------------------------
	.section	.nv.info._Z13matmul_kernelPKfS0_Pfm,"",@"SHT_CUDA_INFO"
	.sectionflags	@""
	.align	4


	//----- nvinfo : EIATTR_CUDA_API_VERSION
	.align		4
        /*0000*/ 	.byte	0x04, 0x37
        /*0002*/ 	.short	(.L_10 - .L_9)
.L_9:
        /*0004*/ 	.word	0x00000082


	//----- nvinfo : EIATTR_KPARAM_INFO
	.align		4
.L_10:
        /*0008*/ 	.byte	0x04, 0x17
        /*000a*/ 	.short	(.L_12 - .L_11)
.L_11:
        /*000c*/ 	.word	0x00000000
        /*0010*/ 	.short	0x0003
        /*0012*/ 	.short	0x0018
        /*0014*/ 	.byte	0x00, 0xf0, 0x21, 0x00


	//----- nvinfo : EIATTR_KPARAM_INFO
	.align		4
.L_12:
        /*0018*/ 	.byte	0x04, 0x17
        /*001a*/ 	.short	(.L_14 - .L_13)
.L_13:
        /*001c*/ 	.word	0x00000000
        /*0020*/ 	.short	0x0002
        /*0022*/ 	.short	0x0010
        /*0024*/ 	.byte	0x00, 0xf5, 0x21, 0x00


	//----- nvinfo : EIATTR_KPARAM_INFO
	.align		4
.L_14:
        /*0028*/ 	.byte	0x04, 0x17
        /*002a*/ 	.short	(.L_16 - .L_15)
.L_15:
        /*002c*/ 	.word	0x00000000
        /*0030*/ 	.short	0x0001
        /*0032*/ 	.short	0x0008
        /*0034*/ 	.byte	0x00, 0xf5, 0x21, 0x00


	//----- nvinfo : EIATTR_KPARAM_INFO
	.align		4
.L_16:
        /*0038*/ 	.byte	0x04, 0x17
        /*003a*/ 	.short	(.L_18 - .L_17)
.L_17:
        /*003c*/ 	.word	0x00000000
        /*0040*/ 	.short	0x0000
        /*0042*/ 	.short	0x0000
        /*0044*/ 	.byte	0x00, 0xf5, 0x21, 0x00


	//----- nvinfo : EIATTR_SPARSE_MMA_MASK
	.align		4
.L_18:
        /*0048*/ 	.byte	0x03, 0x50
        /*004a*/ 	.short	0x0000


	//----- nvinfo : EIATTR_MAXREG_COUNT
	.align		4
        /*004c*/ 	.byte	0x03, 0x1b
        /*004e*/ 	.short	0x00ff


	//----- nvinfo : EIATTR_EXTERNS
	.align		4
        /*0050*/ 	.byte	0x04, 0x0f
        /*0052*/ 	.short	(.L_20 - .L_19)


	//   ....[0]....
	.align		4
.L_19:
        /*0054*/ 	.word	index@(vprintf)


	//----- nvinfo : EIATTR_MERCURY_ISA_VERSION
	.align		4
.L_20:
        /*0058*/ 	.byte	0x03, 0x5f
        /*005a*/ 	.short	0x0101


	//----- nvinfo : EIATTR_VRC_CTA_INIT_COUNT
	.align		4
        /*005c*/ 	.byte	0x02, 0x4a
	.zero		1
	.zero		1


	//----- nvinfo : EIATTR_SYSCALL_OFFSETS
	.align		4
        /*0060*/ 	.byte	0x04, 0x46
        /*0062*/ 	.short	(.L_22 - .L_21)


	//   ....[0]....
.L_21:
        /*0064*/ 	.word	0x00000120


	//----- nvinfo : EIATTR_EXIT_INSTR_OFFSETS
	.align		4
.L_22:
        /*0068*/ 	.byte	0x04, 0x1c
        /*006a*/ 	.short	(.L_24 - .L_23)


	//   ....[0]....
.L_23:
        /*006c*/ 	.word	0x000001d0


	//   ....[1]....
        /*0070*/ 	.word	0x00000dd0


	//   ....[2]....
        /*0074*/ 	.word	0x000012d0


	//   ....[3]....
        /*0078*/ 	.word	0x000015f0


	//   ....[4]....
        /*007c*/ 	.word	0x00001760


	//----- nvinfo : EIATTR_CRS_STACK_SIZE
	.align		4
.L_24:
        /*0080*/ 	.byte	0x04, 0x1e
        /*0082*/ 	.short	(.L_26 - .L_25)
.L_25:
        /*0084*/ 	.word	0x00000000


	//----- nvinfo : EIATTR_CBANK_PARAM_SIZE
	.align		4
.L_26:
        /*0088*/ 	.byte	0x03, 0x19
        /*008a*/ 	.short	0x0020


	//----- nvinfo : EIATTR_PARAM_CBANK
	.align		4
        /*008c*/ 	.byte	0x04, 0x0a
        /*008e*/ 	.short	(.L_28 - .L_27)
	.align		4
.L_27:
        /*0090*/ 	.word	index@(.nv.constant0._Z13matmul_kernelPKfS0_Pfm)
        /*0094*/ 	.short	0x0380
        /*0096*/ 	.short	0x0020


	//----- nvinfo : EIATTR_SW_WAR
	.align		4
.L_28:
        /*0098*/ 	.byte	0x04, 0x36
        /*009a*/ 	.short	(.L_30 - .L_29)
.L_29:
        /*009c*/ 	.word	0x00000008
.L_30:


//--------------------- .nv.callgraph             --------------------------
	.section	.nv.callgraph,"",@"SHT_CUDA_CALLGRAPH"
	.align	4
	.sectionentsize	8
	.align		4
        /*0000*/ 	.word	0x00000000
	.align		4
        /*0004*/ 	.word	0xffffffff
	.align		4
        /*0008*/ 	.word	index@(_Z13matmul_kernelPKfS0_Pfm)
	.align		4
        /*000c*/ 	.word	index@(vprintf)
	.align		4
        /*0010*/ 	.word	0x00000000
	.align		4
        /*0014*/ 	.word	0xfffffffe
	.align		4
        /*0018*/ 	.word	0x00000000
	.align		4
        /*001c*/ 	.word	0xfffffffd
	.align		4
        /*0020*/ 	.word	0x00000000
	.align		4
        /*0024*/ 	.word	0xfffffffc


//--------------------- .nv.constant4             --------------------------
	.section	.nv.constant4,"a",@progbits
	.align	8
	.align		8
.nv.constant4:
        /*0000*/ 	.dword	vprintf
	.align		8
        /*0008*/ 	.dword	$str


//--------------------- .text._Z13matmul_kernelPKfS0_Pfm --------------------------
	.section	.text._Z13matmul_kernelPKfS0_Pfm,"ax",@progbits
	.align	128
        .global         _Z13matmul_kernelPKfS0_Pfm
        .type           _Z13matmul_kernelPKfS0_Pfm,@function
        .size           _Z13matmul_kernelPKfS0_Pfm,(.L_x_12 - _Z13matmul_kernelPKfS0_Pfm)
        .other          _Z13matmul_kernelPKfS0_Pfm,@"STO_CUDA_ENTRY STV_DEFAULT"
_Z13matmul_kernelPKfS0_Pfm:
.text._Z13matmul_kernelPKfS0_Pfm:
[----:B------:R-:W0:Y:S01]  /*0000*/  LDC R1, c[0x0][0x37c] ;  /* 0x0000df00ff017b82 */ /* 0x000e220000000800 */
[----:B------:R-:W1:Y:S07]  /*0010*/  S2R R17, SR_TID.X ;  /* 0x0000000000117919 */ /* 0x000e6e0000002100 */
[----:B------:R-:W1:Y:S01]  /*0020*/  S2UR UR40, SR_CTAID.X ;  /* 0x00000000002879c3 */ /* 0x000e620000002500 */
[----:B0-----:R-:W-:Y:S01]  /*0030*/  VIADD R1, R1, 0xfffffff8 ;  /* 0xfffffff801017836 */ /* 0x001fe20000000000 */
[----:B------:R-:W0:Y:S01]  /*0040*/  LDCU UR4, c[0x0][0x2f8] ;  /* 0x00005f00ff0477ac */ /* 0x000e220008000800 */
[----:B------:R-:W2:Y:S05]  /*0050*/  LDCU.64 UR6, c[0x4][0x8] ;  /* 0x01000100ff0677ac */ /* 0x000eaa0008000a00 */
[----:B------:R-:W1:Y:S01]  /*0060*/  LDC R0, c[0x0][0x398] ;  /* 0x0000e600ff007b82 */ /* 0x000e620000000800 */
[----:B------:R-:W3:Y:S01]  /*0070*/  LDCU UR5, c[0x0][0x2fc] ;  /* 0x00005f80ff0577ac */ /* 0x000ee20008000800 */
[----:B------:R-:W4:Y:S01]  /*0080*/  LDCU.128 UR36, c[0x0][0x380] ;  /* 0x00007000ff2477ac */ /* 0x000f220008000c00 */
[----:B0-----:R-:W-:Y:S01]  /*0090*/  IADD3 R6, P0, PT, R1, UR4, RZ ;  /* 0x0000000401067c10 */ /* 0x001fe2000ff1e0ff */
[----:B--2---:R-:W-:-:S02]  /*00a0*/  IMAD.U32 R4, RZ, RZ, UR6 ;  /* 0x00000006ff047e24 */ /* 0x004fc4000f8e00ff */
[----:B------:R-:W-:Y:S02]  /*00b0*/  IMAD.U32 R5, RZ, RZ, UR7 ;  /* 0x00000007ff057e24 */ /* 0x000fe4000f8e00ff */
[----:B---3--:R-:W-:Y:S02]  /*00c0*/  IMAD.X R7, RZ, RZ, UR5, P0 ;  /* 0x00000005ff077e24 */ /* 0x008fe400080e06ff */
[----:B-1----:R-:W-:Y:S01]  /*00d0*/  IMAD R17, R0, UR40, R17 ;  /* 0x0000002800117c24 */ /* 0x002fe2000f8e0211 */
[----:B------:R-:W-:-:S04]  /*00e0*/  MOV R0, 0x0 ;  /* 0x0000000000007802 */ /* 0x000fc80000000f00 */
[----:B------:R0:W1:Y:S01]  /*00f0*/  LDC.64 R2, c[0x4][R0] ;  /* 0x0100000000027b82 */ /* 0x0000620000000a00 */
[----:B----4-:R0:W-:Y:S02]  /*0100*/  STL [R1], R17 ;  /* 0x0000001101007387 */ /* 0x0101e40000100800 */
[----:B------:R-:W-:-:S07]  /*0110*/  LEPC R20, `(.L_x_0) ;  /* 0x000000001014794e */ /* 0x000fce0000000000 */
[----:B01----:R-:W-:Y:S05]  /*0120*/  CALL.ABS.NOINC R2 ;  /* 0x0000000002007343 */ /* 0x003fea0003c00000 */
.L_x_0:
[----:B------:R-:W0:Y:S02]  /*0130*/  LDCU.64 UR4, c[0x0][0x398] ;  /* 0x00007300ff0477ac */ /* 0x000e240008000a00 */
[----:B0-----:R-:W-:Y:S02]  /*0140*/  IMAD.U32 R0, RZ, RZ, UR4 ;  /* 0x00000004ff007e24 */ /* 0x001fe4000f8e00ff */
[----:B------:R-:W-:Y:S02]  /*0150*/  IMAD.U32 R9, RZ, RZ, UR5 ;  /* 0x00000005ff097e24 */ /* 0x000fe4000f8e00ff */
[----:B------:R-:W-:-:S04]  /*0160*/  IMAD.WIDE.U32 R2, R0, R0, RZ ;  /* 0x0000000000027225 */ /* 0x000fc800078e00ff */
[----:B------:R-:W-:Y:S01]  /*0170*/  IMAD R4, R9, R0, RZ ;  /* 0x0000000009047224 */ /* 0x000fe200078e02ff */
[----:B------:R-:W-:-:S03]  /*0180*/  ISETP.GT.U32.AND P0, PT, R2, R17, PT ;  /* 0x000000110200720c */ /* 0x000fc60003f04070 */
[----:B------:R-:W-:Y:S01]  /*0190*/  IMAD R5, R0, R9, R4 ;  /* 0x0000000900057224 */ /* 0x000fe200078e0204 */
[----:B------:R-:W-:-:S03]  /*01a0*/  SHF.R.S32.HI R4, RZ, 0x1f, R17 ;  /* 0x0000001fff047819 */ /* 0x000fc60000011411 */
[----:B------:R-:W-:-:S05]  /*01b0*/  IMAD.IADD R3, R3, 0x1, R5 ;  /* 0x0000000103037824 */ /* 0x000fca00078e0205 */
[----:B------:R-:W-:-:S13]  /*01c0*/  ISETP.GT.U32.AND.EX P0, PT, R3, R4, PT, P0 ;  /* 0x000000040300720c */ /* 0x000fda0003f04100 */
[----:B------:R-:W-:Y:S05]  /*01d0*/  @!P0 EXIT ;  /* 0x000000000000894d */ /* 0x000fea0003800000 */
[----:B------:R-:W0:Y:S01]  /*01e0*/  LDC.64 R12, c[0x0][0x358] ;  /* 0x0000d600ff0c7b82 */ /* 0x000e220000000a00 */
[----:B------:R-:W-:Y:S01]  /*01f0*/  LOP3.LUT R2, R4, R9, RZ, 0xfc, !PT ;  /* 0x0000000904027212 */ /* 0x000fe200078efcff */
[----:B------:R-:W-:Y:S03]  /*0200*/  BSSY.RECONVERGENT B0, `(.L_x_1) ;  /* 0x000001f000007945 */ /* 0x000fe60003800200 */
[----:B------:R-:W-:-:S13]  /*0210*/  ISETP.NE.U32.AND P0, PT, R2, RZ, PT ;  /* 0x000000ff0200720c */ /* 0x000fda0003f05070 */
[----:B------:R-:W-:Y:S05]  /*0220*/  @P0 BRA `(.L_x_2) ;  /* 0x0000000000540947 */ /* 0x000fea0003800000 */
[----:B------:R-:W1:Y:S01]  /*0230*/  I2F.U32.RP R5, R0 ;  /* 0x0000000000057306 */ /* 0x000e620000209000 */
[----:B------:R-:W-:-:S07]  /*0240*/  ISETP.NE.U32.AND P2, PT, R0, RZ, PT ;  /* 0x000000ff0000720c */ /* 0x000fce0003f45070 */
[----:B-1----:R-:W1:Y:S02]  /*0250*/  MUFU.RCP R5, R5 ;  /* 0x0000000500057308 */ /* 0x002e640000001000 */
[----:B-1----:R-:W-:-:S06]  /*0260*/  VIADD R2, R5, 0xffffffe ;  /* 0x0ffffffe05027836 */ /* 0x002fcc0000000000 */
[----:B------:R1:W2:Y:S02]  /*0270*/  F2I.FTZ.U32.TRUNC.NTZ R3, R2 ;  /* 0x0000000200037305 */ /* 0x0002a4000021f000 */
[----:B-1----:R-:W-:Y:S02]  /*0280*/  IMAD.MOV.U32 R2, RZ, RZ, RZ ;  /* 0x000000ffff027224 */ /* 0x002fe400078e00ff */
[----:B--2---:R-:W-:-:S04]  /*0290*/  IMAD.MOV R7, RZ, RZ, -R3 ;  /* 0x000000ffff077224 */ /* 0x004fc800078e0a03 */
[----:B------:R-:W-:-:S04]  /*02a0*/  IMAD R7, R7, R0, RZ ;  /* 0x0000000007077224 */ /* 0x000fc800078e02ff */
[----:B------:R-:W-:-:S06]  /*02b0*/  IMAD.HI.U32 R6, R3, R7, R2 ;  /* 0x0000000703067227 */ /* 0x000fcc00078e0002 */
[----:B------:R-:W-:-:S04]  /*02c0*/  IMAD.HI.U32 R6, R6, R17, RZ ;  /* 0x0000001106067227 */ /* 0x000fc800078e00ff */
[----:B------:R-:W-:-:S04]  /*02d0*/  IMAD.MOV R3, RZ, RZ, -R6 ;  /* 0x000000ffff037224 */ /* 0x000fc800078e0a06 */
[----:B------:R-:W-:-:S05]  /*02e0*/  IMAD R3, R0, R3, R17 ;  /* 0x0000000300037224 */ /* 0x000fca00078e0211 */
[----:B------:R-:W-:-:S13]  /*02f0*/  ISETP.GE.U32.AND P0, PT, R3, R0, PT ;  /* 0x000000000300720c */ /* 0x000fda0003f06070 */
[----:B------:R-:W-:Y:S02]  /*0300*/  @P0 IMAD.IADD R3, R3, 0x1, -R0 ;  /* 0x0000000103030824 */ /* 0x000fe400078e0a00 */
[----:B------:R-:W-:-:S03]  /*0310*/  @P0 VIADD R6, R6, 0x1 ;  /* 0x0000000106060836 */ /* 0x000fc60000000000 */
[----:B------:R-:W-:-:S13]  /*0320*/  ISETP.GE.U32.AND P1, PT, R3, R0, PT ;  /* 0x000000000300720c */ /* 0x000fda0003f26070 */
[----:B------:R-:W-:Y:S01]  /*0330*/  @P1 VIADD R6, R6, 0x1 ;  /* 0x0000000106061836 */ /* 0x000fe20000000000 */
[----:B------:R-:W-:-:S05]  /*0340*/  @!P2 LOP3.LUT R6, RZ, R0, RZ, 0x33, !PT ;  /* 0x00000000ff06a212 */ /* 0x000fca00078e33ff */
[----:B------:R-:W-:-:S04]  /*0350*/  IMAD.MOV R5, RZ, RZ, -R6 ;  /* 0x000000ffff057224 */ /* 0x000fc800078e0a06 */
[----:B------:R-:W-:Y:S01]  /*0360*/  IMAD R5, R0, R5, R17 ;  /* 0x0000000500057224 */ /* 0x000fe200078e0211 */
[----:B------:R-:W-:Y:S06]  /*0370*/  BRA `(.L_x_3) ;  /* 0x00000000001c7947 */ /* 0x000fec0003800000 */
.L_x_2:
[----:B------:R-:W-:-:S07]  /*0380*/  MOV R0, 0x3a0 ;  /* 0x000003a000007802 */ /* 0x000fce0000000f00 */
[----:B0-----:R-:W-:Y:S05]  /*0390*/  CALL.REL.NOINC `($__internal_0_$__cuda_sm20_div_u64) ;  /* 0x0000001000f47944 */ /* 0x001fea0003c00000 */
[----:B------:R-:W0:Y:S01]  /*03a0*/  LDCU.64 UR4, c[0x0][0x398] ;  /* 0x00007300ff0477ac */ /* 0x000e220008000a00 */
[----:B------:R-:W-:Y:S02]  /*03b0*/  IMAD.MOV R5, RZ, RZ, -R6 ;  /* 0x000000ffff057224 */ /* 0x000fe400078e0a06 */
[----:B0-----:R-:W-:Y:S02]  /*03c0*/  IMAD.U32 R0, RZ, RZ, UR4 ;  /* 0x00000004ff007e24 */ /* 0x001fe4000f8e00ff */
[----:B------:R-:W-:Y:S02]  /*03d0*/  IMAD.U32 R9, RZ, RZ, UR5 ;  /* 0x00000005ff097e24 */ /* 0x000fe4000f8e00ff */
[----:B------:R-:W-:-:S07]  /*03e0*/  IMAD R5, R5, R0, R17 ;  /* 0x0000000005057224 */ /* 0x000fce00078e0211 */
.L_x_3:
[----:B------:R-:W-:Y:S05]  /*03f0*/  BSYNC.RECONVERGENT B0 ;  /* 0x0000000000007941 */ /* 0x000fea0003800200 */
.L_x_1:
[----:B------:R-:W1:Y:S01]  /*0400*/  LDCU.64 UR4, c[0x0][0x390] ;  /* 0x00007200ff0477ac */ /* 0x000e620008000a00 */
[C---:B------:R-:W-:Y:S01]  /*0410*/  ISETP.GT.U32.AND P0, PT, R0.reuse, 0x1, PT ;  /* 0x000000010000780c */ /* 0x040fe20003f04070 */
[----:B------:R-:W-:Y:S01]  /*0420*/  VIADD R5, R5, UR40 ;  /* 0x0000002805057c36 */ /* 0x000fe20008000000 */
[----:B------:R-:W-:Y:S01]  /*0430*/  ISETP.GE.U32.AND P1, PT, R0, 0x8, PT ;  /* 0x000000080000780c */ /* 0x000fe20003f26070 */
[----:B------:R-:W-:Y:S01]  /*0440*/  IMAD.MOV.U32 R7, RZ, RZ, RZ ;  /* 0x000000ffff077224 */ /* 0x000fe200078e00ff */
[----:B------:R-:W-:Y:S02]  /*0450*/  ISETP.GT.U32.AND.EX P0, PT, R9, RZ, PT, P0 ;  /* 0x000000ff0900720c */ /* 0x000fe40003f04100 */
[----:B0-----:R-:W-:Y:S02]  /*0460*/  R2UR UR6, R12 ;  /* 0x000000000c0672ca */ /* 0x001fe400000e0000 */
[----:B------:R-:W-:Y:S02]  /*0470*/  R2UR UR7, R13 ;  /* 0x000000000d0772ca */ /* 0x000fe400000e0000 */
[----:B------:R-:W-:-:S02]  /*0480*/  ISETP.GE.U32.AND.EX P1, PT, R9, RZ, PT, P1 ;  /* 0x000000ff0900720c */ /* 0x000fc40003f26110 */
[----:B------:R-:W-:Y:S01]  /*0490*/  SEL R2, R0, 0x1, P0 ;  /* 0x0000000100027807 */ /* 0x000fe20000000000 */
[----:B------:R-:W-:Y:S01]  /*04a0*/  BSSY.RECONVERGENT B0, `(.L_x_4) ;  /* 0x0000092000007945 */ /* 0x000fe20003800200 */
[----:B------:R-:W-:Y:S02]  /*04b0*/  SEL R8, R9, RZ, P0 ;  /* 0x000000ff09087207 */ /* 0x000fe40000000000 */
[----:B------:R-:W-:Y:S02]  /*04c0*/  LOP3.LUT R3, R2, 0x7, RZ, 0xc0, !PT ;  /* 0x0000000702037812 */ /* 0x000fe400078ec0ff */
[----:B-1----:R-:W-:Y:S02]  /*04d0*/  LEA R14, P3, R17, UR4, 0x2 ;  /* 0x00000004110e7c11 */ /* 0x002fe4000f8610ff */
[----:B------:R-:W-:Y:S02]  /*04e0*/  ISETP.NE.U32.AND P2, PT, R3, RZ, PT ;  /* 0x000000ff0300720c */ /* 0x000fe40003f45070 */
[----:B------:R-:W-:Y:S01]  /*04f0*/  LEA.HI.X R15, R17, UR5, R4, 0x2, P3 ;  /* 0x00000005110f7c11 */ /* 0x000fe200098f1404 */
[----:B------:R-:W-:Y:S01]  /*0500*/  IMAD R4, R0, UR40, R6 ;  /* 0x0000002800047c24 */ /* 0x000fe2000f8e0206 */
[----:B------:R-:W-:-:S03]  /*0510*/  ISETP.NE.AND.EX P2, PT, RZ, RZ, PT, P2 ;  /* 0x000000ffff00720c */ /* 0x000fc60003f45320 */
[----:B------:R0:W5:Y:S01]  /*0520*/  LDG.E R21, desc[UR6][R14.64] ;  /* 0x000000060e157981 */ /* 0x000162000c1e1900 */
[----:B------:R-:W-:Y:S09]  /*0530*/  @!P1 BRA `(.L_x_5) ;  /* 0x0000000800209947 */ /* 0x000ff20003800000 */
[----:B------:R-:W-:Y:S01]  /*0540*/  LOP3.LUT R7, R2, 0xfffffff8, RZ, 0xc0, !PT ;  /* 0xfffffff802077812 */ /* 0x000fe200078ec0ff */
[----:B------:R-:W-:-:S04]  /*0550*/  IMAD.MOV.U32 R9, RZ, RZ, RZ ;  /* 0x000000ffff097224 */ /* 0x000fc800078e00ff */
[----:B------:R-:W-:-:S07]  /*0560*/  IMAD.MOV.U32 R6, RZ, RZ, R7 ;  /* 0x000000ffff067224 */ /* 0x000fce00078e0007 */
.L_x_6:
[C---:B------:R-:W-:Y:S01]  /*0570*/  IMAD R23, R9.reuse, R0, R5 ;  /* 0x0000000009177224 */ /* 0x040fe200078e0205 */
[C---:B------:R-:W-:Y:S01]  /*0580*/  R2UR UR4, R12.reuse ;  /* 0x000000000c0472ca */ /* 0x040fe200000e0000 */
[----:B------:R-:W-:Y:S01]  /*0590*/  IMAD.IADD R10, R9, 0x1, R4 ;  /* 0x00000001090a7824 */ /* 0x000fe200078e0204 */
[C---:B------:R-:W-:Y:S02]  /*05a0*/  R2UR UR5, R13.reuse ;  /* 0x000000000d0572ca */ /* 0x040fe400000e0000 */
[----:B------:R-:W-:Y:S02]  /*05b0*/  SHF.R.S64 R18, RZ, 0x1e, R23 ;  /* 0x0000001eff127819 */ /* 0x000fe40000001017 */
[----:B------:R-:W-:Y:S02]  /*05c0*/  SHF.R.S64 R16, RZ, 0x1e, R10 ;  /* 0x0000001eff107819 */ /* 0x000fe4000000100a */
[----:B------:R-:W-:Y:S02]  /*05d0*/  R2UR UR6, R12 ;  /* 0x000000000c0672ca */ /* 0x000fe400000e0000 */
[----:B------:R-:W-:-:S02]  /*05e0*/  R2UR UR7, R13 ;  /* 0x000000000d0772ca */ /* 0x000fc400000e0000 */
[----:B------:R-:W-:Y:S02]  /*05f0*/  IADD3 R18, P1, PT, R18, UR38, RZ ;  /* 0x0000002612127c10 */ /* 0x000fe4000ff3e0ff */
[----:B------:R-:W-:Y:S02]  /*0600*/  IADD3 R16, P0, PT, R16, UR36, RZ ;  /* 0x0000002410107c10 */ /* 0x000fe4000ff1e0ff */
[----:B--2---:R-:W-:Y:S02]  /*0610*/  LEA.HI.X.SX32 R19, R23, UR39, 0x2, P1 ;  /* 0x0000002717137c11 */ /* 0x004fe400088f16ff */
[----:B------:R-:W-:-:S05]  /*0620*/  LEA.HI.X.SX32 R17, R10, UR37, 0x2, P0 ;  /* 0x000000250a117c11 */ /* 0x000fca00080f16ff */
[----:B------:R-:W2:Y:S04]  /*0630*/  LDG.E R16, desc[UR4][R16.64] ;  /* 0x0000000410107981 */ /* 0x000ea8000c1e1900 */
[----:B------:R1:W2:Y:S01]  /*0640*/  LDG.E R19, desc[UR6][R18.64] ;  /* 0x0000000612137981 */ /* 0x0002a2000c1e1900 */
[----:B------:R-:W-:Y:S01]  /*0650*/  IADD3 R11, P0, PT, RZ, RZ, RZ ;  /* 0x000000ffff0b7210 */ /* 0x000fe20007f1e0ff */
[----:B------:R-:W-:Y:S01]  /*0660*/  IMAD.IADD R23, R23, 0x1, R0 ;  /* 0x0000000117177824 */ /* 0x000fe200078e0200 */
[----:B------:R-:W-:Y:S02]  /*0670*/  R2UR UR8, R12 ;  /* 0x000000000c0872ca */ /* 0x000fe400000e0000 */
[----:B------:R-:W-:Y:S02]  /*0680*/  IADD3.X R26, PT, PT, R10, 0x1, RZ, P0, !PT ;  /* 0x000000010a1a7810 */ /* 0x000fe400007fe4ff */
[----:B------:R-:W-:-:S02]  /*0690*/  SHF.R.S64 R22, RZ, 0x1e, R23 ;  /* 0x0000001eff167819 */ /* 0x000fc40000001017 */
[----:B------:R-:W-:Y:S02]  /*06a0*/  SHF.R.S64 R24, R11, 0x1e, R26 ;  /* 0x0000001e0b187819 */ /* 0x000fe4000000101a */
[----:B------:R-:W-:Y:S02]  /*06b0*/  R2UR UR9, R13 ;  /* 0x000000000d0972ca */ /* 0x000fe400000e0000 */
[----:B-1----:R-:W-:Y:S01]  /*06c0*/  IADD3 R18, P1, PT, R24, UR36, RZ ;  /* 0x0000002418127c10 */ /* 0x002fe2000ff3e0ff */
[----:B--2---:R-:W-:Y:S01]  /*06d0*/  FMUL R20, R16, R19 ;  /* 0x0000001310147220 */ /* 0x004fe20000400000 */
[----:B------:R-:W-:Y:S02]  /*06e0*/  IADD3 R16, P3, PT, R22, UR38, RZ ;  /* 0x0000002616107c10 */ /* 0x000fe4000ff7e0ff */
[----:B------:R-:W-:Y:S02]  /*06f0*/  LEA.HI.X.SX32 R19, R26, UR37, 0x2, P1 ;  /* 0x000000251a137c11 */ /* 0x000fe400088f16ff */
[----:B------:R-:W-:Y:S01]  /*0700*/  LEA.HI.X.SX32 R17, R23, UR39, 0x2, P3 ;  /* 0x0000002717117c11 */ /* 0x000fe200098f16ff */
[----:B------:R-:W1:Y:S02]  /*0710*/  F2I.TRUNC.NTZ R20, R20 ;  /* 0x0000001400147305 */ /* 0x000e64000020f100 */
[----:B-1----:R-:W-:-:S05]  /*0720*/  I2FP.F32.S32 R20, R20 ;  /* 0x0000001400147245 */ /* 0x002fca0000201400 */
[----:B-----5:R-:W-:-:S05]  /*0730*/  FADD R21, R20, R21 ;  /* 0x0000001514157221 */ /* 0x020fca0000000000 */
[----:B------:R1:W-:Y:S04]  /*0740*/  STG.E desc[UR4][R14.64], R21 ;  /* 0x000000150e007986 */ /* 0x0003e8000c101904 */
[----:B------:R2:W3:Y:S04]  /*0750*/  LDG.E R17, desc[UR8][R16.64] ;  /* 0x0000000810117981 */ /* 0x0004e8000c1e1900 */
[----:B------:R-:W3:Y:S01]  /*0760*/  LDG.E R18, desc[UR6][R18.64] ;  /* 0x0000000612127981 */ /* 0x000ee2000c1e1900 */
[----:B------:R-:W-:Y:S01]  /*0770*/  IMAD.IADD R23, R23, 0x1, R0 ;  /* 0x0000000117177824 */ /* 0x000fe200078e0200 */
[----:B------:R-:W-:-:S04]  /*0780*/  IADD3.X R26, PT, PT, R10, 0x2, RZ, P0, !PT ;  /* 0x000000020a1a7810 */ /* 0x000fc800007fe4ff */
[----:B------:R-:W-:Y:S02]  /*0790*/  SHF.R.S64 R22, RZ, 0x1e, R23 ;  /* 0x0000001eff167819 */ /* 0x000fe40000001017 */
[----:B------:R-:W-:-:S04]  /*07a0*/  SHF.R.S64 R24, R11, 0x1e, R26 ;  /* 0x0000001e0b187819 */ /* 0x000fc8000000101a */
[----:B--2---:R-:W-:Y:S01]  /*07b0*/  IADD3 R16, P1, PT, R24, UR36, RZ ;  /* 0x0000002418107c10 */ /* 0x004fe2000ff3e0ff */
[----:B---3--:R-:W-:Y:S01]  /*07c0*/  FMUL R20, R18, R17 ;  /* 0x0000001112147220 */ /* 0x008fe20000400000 */
[----:B------:R-:W-:Y:S02]  /*07d0*/  IADD3 R18, P3, PT, R22, UR38, RZ ;  /* 0x0000002616127c10 */ /* 0x000fe4000ff7e0ff */
[----:B------:R-:W-:Y:S02]  /*07e0*/  LEA.HI.X.SX32 R17, R26, UR37, 0x2, P1 ;  /* 0x000000251a117c11 */ /* 0x000fe400088f16ff */
[----:B------:R-:W-:Y:S01]  /*07f0*/  LEA.HI.X.SX32 R19, R23, UR39, 0x2, P3 ;  /* 0x0000002717137c11 */ /* 0x000fe200098f16ff */
[----:B------:R-:W2:Y:S02]  /*0800*/  F2I.TRUNC.NTZ R20, R20 ;  /* 0x0000001400147305 */ /* 0x000ea4000020f100 */
[----:B--2---:R-:W-:-:S05]  /*0810*/  I2FP.F32.S32 R22, R20 ;  /* 0x0000001400167245 */ /* 0x004fca0000201400 */
[----:B-1----:R-:W-:-:S05]  /*0820*/  FADD R21, R21, R22 ;  /* 0x0000001615157221 */ /* 0x002fca0000000000 */
[----:B------:R1:W-:Y:S04]  /*0830*/  STG.E desc[UR4][R14.64], R21 ;  /* 0x000000150e007986 */ /* 0x0003e8000c101904 */
[----:B------:R-:W2:Y:S04]  /*0840*/  LDG.E R16, desc[UR6][R16.64] ;  /* 0x0000000610107981 */ /* 0x000ea8000c1e1900 */
[----:B------:R3:W2:Y:S01]  /*0850*/  LDG.E R19, desc[UR8][R18.64] ;  /* 0x0000000812137981 */ /* 0x0006a2000c1e1900 */
[----:B------:R-:W-:Y:S01]  /*0860*/  IMAD.IADD R23, R23, 0x1, R0 ;  /* 0x0000000117177824 */ /* 0x000fe200078e0200 */
[----:B------:R-:W-:-:S04]  /*0870*/  IADD3.X R26, PT, PT, R10, 0x3, RZ, P0, !PT ;  /* 0x000000030a1a7810 */ /* 0x000fc800007fe4ff */
[----:B------:R-:W-:Y:S02]  /*0880*/  SHF.R.S64 R22, RZ, 0x1e, R23 ;  /* 0x0000001eff167819 */ /* 0x000fe40000001017 */
[----:B------:R-:W-:Y:S02]  /*0890*/  SHF.R.S64 R24, R11, 0x1e, R26 ;  /* 0x0000001e0b187819 */ /* 0x000fe4000000101a */
[----:B---3--:R-:W-:Y:S01]  /*08a0*/  IADD3 R18, P3, PT, R22, UR38, RZ ;  /* 0x0000002616127c10 */ /* 0x008fe2000ff7e0ff */
[----:B--2---:R-:W-:Y:S01]  /*08b0*/  FMUL R20, R16, R19 ;  /* 0x0000001310147220 */ /* 0x004fe20000400000 */
        /* <DEDUP_REMOVED lines=53> */
[----:B------:R-:W2:Y:S01]  /*0c10*/  LDG.E R19, desc[UR8][R18.64] ;  /* 0x0000000812137981 */ /* 0x000ea2000c1e1900 */
[----:B------:R-:W-:Y:S01]  /*0c20*/  IADD3.X R22, PT, PT, R10, 0x7, RZ, P0, !PT ;  /* 0x000000070a167810 */ /* 0x000fe200007fe4ff */
[----:B------:R-:W-:-:S03]  /*0c30*/  IMAD.IADD R23, R23, 0x1, R0 ;  /* 0x0000000117177824 */ /* 0x000fc600078e0200 */
[----:B------:R-:W-:Y:S02]  /*0c40*/  SHF.R.S64 R10, R11, 0x1e, R22 ;  /* 0x0000001e0b0a7819 */ /* 0x000fe40000001016 */
[----:B------:R-:W-:Y:S02]  /*0c50*/  SHF.R.S64 R11, RZ, 0x1e, R23 ;  /* 0x0000001eff0b7819 */ /* 0x000fe40000001017 */
[----:B------:R-:W-:Y:S01]  /*0c60*/  IADD3 R10, P0, PT, R10, UR36, RZ ;  /* 0x000000240a0a7c10 */ /* 0x000fe2000ff1e0ff */
[----:B--2---:R-:W-:Y:S01]  /*0c70*/  FMUL R20, R16, R19 ;  /* 0x0000001310147220 */ /* 0x004fe20000400000 */
[----:B------:R-:W-:Y:S02]  /*0c80*/  IADD3 R16, P1, PT, R11, UR38, RZ ;  /* 0x000000260b107c10 */ /* 0x000fe4000ff3e0ff */
[----:B------:R-:W-:Y:S02]  /*0c90*/  LEA.HI.X.SX32 R11, R22, UR37, 0x2, P0 ;  /* 0x00000025160b7c11 */ /* 0x000fe400080f16ff */
[----:B------:R-:W-:Y:S01]  /*0ca0*/  LEA.HI.X.SX32 R17, R23, UR39, 0x2, P1 ;  /* 0x0000002717117c11 */ /* 0x000fe200088f16ff */
[----:B------:R-:W2:Y:S02]  /*0cb0*/  F2I.TRUNC.NTZ R20, R20 ;  /* 0x0000001400147305 */ /* 0x000ea4000020f100 */
[----:B--2---:R-:W-:-:S05]  /*0cc0*/  I2FP.F32.S32 R18, R20 ;  /* 0x0000001400127245 */ /* 0x004fca0000201400 */
[----:B------:R-:W-:-:S05]  /*0cd0*/  FADD R19, R21, R18 ;  /* 0x0000001215137221 */ /* 0x000fca0000000000 */
[----:B------:R2:W-:Y:S04]  /*0ce0*/  STG.E desc[UR4][R14.64], R19 ;  /* 0x000000130e007986 */ /* 0x0005e8000c101904 */
[----:B------:R-:W3:Y:S04]  /*0cf0*/  LDG.E R17, desc[UR8][R16.64] ;  /* 0x0000000810117981 */ /* 0x000ee8000c1e1900 */
[----:B------:R-:W3:Y:S01]  /*0d00*/  LDG.E R10, desc[UR6][R10.64] ;  /* 0x000000060a0a7981 */ /* 0x000ee2000c1e1900 */
[----:B------:R-:W-:Y:S01]  /*0d10*/  IADD3 R6, P0, PT, R6, -0x8, RZ ;  /* 0xfffffff806067810 */ /* 0x000fe20007f1e0ff */
[----:B------:R-:W-:-:S03]  /*0d20*/  VIADD R9, R9, 0x8 ;  /* 0x0000000809097836 */ /* 0x000fc60000000000 */
[----:B------:R-:W-:Y:S02]  /*0d30*/  IADD3.X R8, PT, PT, R8, -0x1, RZ, P0, !PT ;  /* 0xffffffff08087810 */ /* 0x000fe400007fe4ff */
[----:B------:R-:W-:-:S04]  /*0d40*/  ISETP.NE.U32.AND P0, PT, R6, RZ, PT ;  /* 0x000000ff0600720c */ /* 0x000fc80003f05070 */
[----:B------:R-:W-:Y:S01]  /*0d50*/  ISETP.NE.AND.EX P0, PT, R8, RZ, PT, P0 ;  /* 0x000000ff0800720c */ /* 0x000fe20003f05300 */
[----:B---3--:R-:W-:-:S06]  /*0d60*/  FMUL R18, R10, R17 ;  /* 0x000000110a127220 */ /* 0x008fcc0000400000 */
[----:B------:R-:W3:Y:S02]  /*0d70*/  F2I.TRUNC.NTZ R18, R18 ;  /* 0x0000001200127305 */ /* 0x000ee4000020f100 */
[----:B---3--:R-:W-:-:S05]  /*0d80*/  I2FP.F32.S32 R20, R18 ;  /* 0x0000001200147245 */ /* 0x008fca0000201400 */
[----:B-1----:R-:W-:-:S05]  /*0d90*/  FADD R21, R19, R20 ;  /* 0x0000001413157221 */ /* 0x002fca0000000000 */
[----:B------:R2:W-:Y:S01]  /*0da0*/  STG.E desc[UR4][R14.64], R21 ;  /* 0x000000150e007986 */ /* 0x0005e2000c101904 */
[----:B------:R-:W-:Y:S05]  /*0db0*/  @P0 BRA `(.L_x_6) ;  /* 0xfffffff400ec0947 */ /* 0x000fea000383ffff */
.L_x_5:
[----:B------:R-:W-:Y:S05]  /*0dc0*/  BSYNC.RECONVERGENT B0 ;  /* 0x0000000000007941 */ /* 0x000fea0003800200 */
.L_x_4:
[----:B------:R-:W-:Y:S05]  /*0dd0*/  @!P2 EXIT ;  /* 0x000000000000a94d */ /* 0x000fea0003800000 */
[----:B------:R-:W-:Y:S01]  /*0de0*/  ISETP.GE.U32.AND P1, PT, R3, 0x4, PT ;  /* 0x000000040300780c */ /* 0x000fe20003f26070 */
[----:B------:R-:W-:Y:S01]  /*0df0*/  BSSY.RECONVERGENT B0, `(.L_x_7) ;  /* 0x000004d000007945 */ /* 0x000fe20003800200 */
[----:B------:R-:W-:Y:S02]  /*0e00*/  LOP3.LUT R16, R2, 0x3, RZ, 0xc0, !PT ;  /* 0x0000000302107812 */ /* 0x000fe400078ec0ff */
[----:B------:R-:W-:Y:S02]  /*0e10*/  ISETP.GE.U32.AND.EX P1, PT, RZ, RZ, PT, P1 ;  /* 0x000000ffff00720c */ /* 0x000fe40003f26110 */
[----:B------:R-:W-:-:S04]  /*0e20*/  ISETP.NE.U32.AND P0, PT, R16, RZ, PT ;  /* 0x000000ff1000720c */ /* 0x000fc80003f05070 */
[----:B------:R-:W-:-:S07]  /*0e30*/  ISETP.NE.AND.EX P0, PT, RZ, RZ, PT, P0 ;  /* 0x000000ffff00720c */ /* 0x000fce0003f05300 */
[----:B------:R-:W-:Y:S06]  /*0e40*/  @!P1 BRA `(.L_x_8) ;  /* 0x00000004001c9947 */ /* 0x000fec0003800000 */
[----:B------:R-:W1:Y:S01]  /*0e50*/  LDCU.128 UR4, c[0x0][0x380] ;  /* 0x00007000ff0477ac */ /* 0x000e620008000c00 */
[C---:B------:R-:W-:Y:S01]  /*0e60*/  IMAD R25, R7.reuse, R0, R5 ;  /* 0x0000000007197224 */ /* 0x040fe200078e0205 */
[C---:B------:R-:W-:Y:S01]  /*0e70*/  R2UR UR8, R12.reuse ;  /* 0x000000000c0872ca */ /* 0x040fe200000e0000 */
[----:B------:R-:W-:Y:S01]  /*0e80*/  IMAD.IADD R3, R7, 0x1, R4 ;  /* 0x0000000107037824 */ /* 0x000fe200078e0204 */
[----:B------:R-:W-:Y:S02]  /*0e90*/  R2UR UR9, R13 ;  /* 0x000000000d0972ca */ /* 0x000fe400000e0000 */
[----:B------:R-:W-:Y:S02]  /*0ea0*/  SHF.R.S64 R10, RZ, 0x1e, R25 ;  /* 0x0000001eff0a7819 */ /* 0x000fe40000001019 */
[----:B------:R-:W-:Y:S02]  /*0eb0*/  SHF.R.S64 R8, RZ, 0x1e, R3 ;  /* 0x0000001eff087819 */ /* 0x000fe40000001003 */
[----:B------:R-:W-:-:S02]  /*0ec0*/  R2UR UR10, R12 ;  /* 0x000000000c0a72ca */ /* 0x000fc400000e0000 */
[----:B------:R-:W-:Y:S02]  /*0ed0*/  R2UR UR11, R13 ;  /* 0x000000000d0b72ca */ /* 0x000fe400000e0000 */
[----:B-1----:R-:W-:Y:S02]  /*0ee0*/  IADD3 R10, P2, PT, R10, UR6, RZ ;  /* 0x000000060a0a7c10 */ /* 0x002fe4000ff5e0ff */
[----:B------:R-:W-:Y:S02]  /*0ef0*/  IADD3 R8, P1, PT, R8, UR4, RZ ;  /* 0x0000000408087c10 */ /* 0x000fe4000ff3e0ff */
[----:B------:R-:W-:Y:S02]  /*0f00*/  LEA.HI.X.SX32 R11, R25, UR7, 0x2, P2 ;  /* 0x00000007190b7c11 */ /* 0x000fe400090f16ff */
[----:B------:R-:W-:-:S05]  /*0f10*/  LEA.HI.X.SX32 R9, R3, UR5, 0x2, P1 ;  /* 0x0000000503097c11 */ /* 0x000fca00088f16ff */
[----:B------:R1:W3:Y:S04]  /*0f20*/  LDG.E R11, desc[UR10][R10.64] ;  /* 0x0000000a0a0b7981 */ /* 0x0002e8000c1e1900 */
[----:B------:R-:W3:Y:S01]  /*0f30*/  LDG.E R8, desc[UR8][R8.64] ;  /* 0x0000000808087981 */ /* 0x000ee2000c1e1900 */
[----:B------:R-:W-:Y:S01]  /*0f40*/  IADD3 R6, P1, PT, RZ, RZ, RZ ;  /* 0x000000ffff067210 */ /* 0x000fe20007f3e0ff */
[----:B------:R-:W-:-:S03]  /*0f50*/  IMAD.IADD R25, R25, 0x1, R0 ;  /* 0x0000000119197824 */ /* 0x000fc600078e0200 */
[----:B------:R-:W-:Y:S02]  /*0f60*/  IADD3.X R23, PT, PT, R3, 0x1, RZ, P1, !PT ;  /* 0x0000000103177810 */ /* 0x000fe40000ffe4ff */
[----:B------:R-:W-:Y:S02]  /*0f70*/  SHF.R.S64 R18, RZ, 0x1e, R25 ;  /* 0x0000001eff127819 */ /* 0x000fe40000001019 */
[----:B--2---:R-:W-:Y:S02]  /*0f80*/  SHF.R.S64 R19, R6, 0x1e, R23 ;  /* 0x0000001e06137819 */ /* 0x004fe40000001017 */
[----:B------:R-:W-:Y:S02]  /*0f90*/  R2UR UR12, R12 ;  /* 0x000000000c0c72ca */ /* 0x000fe400000e0000 */
[----:B------:R-:W-:Y:S02]  /*0fa0*/  R2UR UR13, R13 ;  /* 0x000000000d0d72ca */ /* 0x000fe400000e0000 */
[----:B-1----:R-:W-:Y:S01]  /*0fb0*/  IADD3 R10, P2, PT, R19, UR4, RZ ;  /* 0x00000004130a7c10 */ /* 0x002fe2000ff5e0ff */
[----:B---3--:R-:W-:-:S06]  /*0fc0*/  FMUL R17, R8, R11 ;  /* 0x0000000b08117220 */ /* 0x008fcc0000400000 */
[----:B------:R-:W1:Y:S01]  /*0fd0*/  F2I.TRUNC.NTZ R17, R17 ;  /* 0x0000001100117305 */ /* 0x000e62000020f100 */
[----:B------:R-:W-:Y:S02]  /*0fe0*/  IADD3 R8, P3, PT, R18, UR6, RZ ;  /* 0x0000000612087c10 */ /* 0x000fe4000ff7e0ff */
[----:B------:R-:W-:Y:S02]  /*0ff0*/  LEA.HI.X.SX32 R11, R23, UR5, 0x2, P2 ;  /* 0x00000005170b7c11 */ /* 0x000fe400090f16ff */
[----:B------:R-:W-:Y:S02]  /*1000*/  LEA.HI.X.SX32 R9, R25, UR7, 0x2, P3 ;  /* 0x0000000719097c11 */ /* 0x000fe400098f16ff */
[----:B-1----:R-:W-:-:S05]  /*1010*/  I2FP.F32.S32 R18, R17 ;  /* 0x0000001100127245 */ /* 0x002fca0000201400 */
[----:B-----5:R-:W-:-:S05]  /*1020*/  FADD R17, R21, R18 ;  /* 0x0000001215117221 */ /* 0x020fca0000000000 */
[----:B------:R1:W-:Y:S04]  /*1030*/  STG.E desc[UR8][R14.64], R17 ;  /* 0x000000110e007986 */ /* 0x0003e8000c101908 */
[----:B------:R2:W3:Y:S04]  /*1040*/  LDG.E R9, desc[UR12][R8.64] ;  /* 0x0000000c08097981 */ /* 0x0004e8000c1e1900 */
[----:B------:R-:W3:Y:S01]  /*1050*/  LDG.E R10, desc[UR10][R10.64] ;  /* 0x0000000a0a0a7981 */ /* 0x000ee2000c1e1900 */
[----:B------:R-:W-:Y:S01]  /*1060*/  IADD3.X R21, PT, PT, R3, 0x2, RZ, P1, !PT ;  /* 0x0000000203157810 */ /* 0x000fe20000ffe4ff */
[----:B------:R-:W-:-:S03]  /*1070*/  IMAD.IADD R23, R25, 0x1, R0 ;  /* 0x0000000119177824 */ /* 0x000fc600078e0200 */
[----:B------:R-:W-:Y:S02]  /*1080*/  SHF.R.S64 R20, R6, 0x1e, R21 ;  /* 0x0000001e06147819 */ /* 0x000fe40000001015 */
[----:B------:R-:W-:Y:S02]  /*1090*/  SHF.R.S64 R19, RZ, 0x1e, R23 ;  /* 0x0000001eff137819 */ /* 0x000fe40000001017 */
[----:B--2---:R-:W-:Y:S01]  /*10a0*/  IADD3 R8, P2, PT, R20, UR4, RZ ;  /* 0x0000000414087c10 */ /* 0x004fe2000ff5e0ff */
[----:B---3--:R-:W-:-:S06]  /*10b0*/  FMUL R18, R10, R9 ;  /* 0x000000090a127220 */ /* 0x008fcc0000400000 */
[----:B------:R-:W2:Y:S01]  /*10c0*/  F2I.TRUNC.NTZ R18, R18 ;  /* 0x0000001200127305 */ /* 0x000ea2000020f100 */
[----:B------:R-:W-:Y:S02]  /*10d0*/  IADD3 R10, P3, PT, R19, UR6, RZ ;  /* 0x00000006130a7c10 */ /* 0x000fe4000ff7e0ff */
[----:B------:R-:W-:Y:S02]  /*10e0*/  LEA.HI.X.SX32 R9, R21, UR5, 0x2, P2 ;  /* 0x0000000515097c11 */ /* 0x000fe400090f16ff */
[----:B------:R-:W-:Y:S02]  /*10f0*/  LEA.HI.X.SX32 R11, R23, UR7, 0x2, P3 ;  /* 0x00000007170b7c11 */ /* 0x000fe400098f16ff */
[----:B--2---:R-:W-:-:S05]  /*1100*/  I2FP.F32.S32 R20, R18 ;  /* 0x0000001200147245 */ /* 0x004fca0000201400 */
[----:B-1----:R-:W-:-:S05]  /*1110*/  FADD R17, R17, R20 ;  /* 0x0000001411117221 */ /* 0x002fca0000000000 */
[----:B------:R1:W-:Y:S04]  /*1120*/  STG.E desc[UR8][R14.64], R17 ;  /* 0x000000110e007986 */ /* 0x0003e8000c101908 */
[----:B------:R-:W2:Y:S04]  /*1130*/  LDG.E R8, desc[UR10][R8.64] ;  /* 0x0000000a08087981 */ /* 0x000ea8000c1e1900 */
[----:B------:R3:W2:Y:S01]  /*1140*/  LDG.E R11, desc[UR12][R10.64] ;  /* 0x0000000c0a0b7981 */ /* 0x0006a2000c1e1900 */
[----:B------:R-:W-:Y:S01]  /*1150*/  IADD3.X R19, PT, PT, R3, 0x3, RZ, P1, !PT ;  /* 0x0000000303137810 */ /* 0x000fe20000ffe4ff */
[----:B------:R-:W-:-:S03]  /*1160*/  IMAD.IADD R20, R23, 0x1, R0 ;  /* 0x0000000117147824 */ /* 0x000fc600078e0200 */
[----:B------:R-:W-:Y:S02]  /*1170*/  SHF.R.S64 R6, R6, 0x1e, R19 ;  /* 0x0000001e06067819 */ /* 0x000fe40000001013 */
[----:B------:R-:W-:-:S04]  /*1180*/  SHF.R.S64 R3, RZ, 0x1e, R20 ;  /* 0x0000001eff037819 */ /* 0x000fc80000001014 */
[----:B---3--:R-:W-:Y:S01]  /*1190*/  IADD3 R10, P2, PT, R3, UR6, RZ ;  /* 0x00000006030a7c10 */ /* 0x008fe2000ff5e0ff */
[----:B--2---:R-:W-:-:S06]  /*11a0*/  FMUL R18, R8, R11 ;  /* 0x0000000b08127220 */ /* 0x004fcc0000400000 */
        /* <DEDUP_REMOVED lines=8> */
[----:B------:R-:W2:Y:S01]  /*1230*/  LDG.E R8, desc[UR10][R8.64] ;  /* 0x0000000a08087981 */ /* 0x000ea2000c1e1900 */
[----:B------:R-:W-:Y:S02]  /*1240*/  R2UR UR4, R12 ;  /* 0x000000000c0472ca */ /* 0x000fe400000e0000 */
[----:B------:R-:W-:Y:S01]  /*1250*/  R2UR UR5, R13 ;  /* 0x000000000d0572ca */ /* 0x000fe200000e0000 */
[----:B------:R-:W-:-:S02]  /*1260*/  VIADD R7, R7, 0x4 ;  /* 0x0000000407077836 */ /* 0x000fc40000000000 */
[----:B--2---:R-:W-:-:S06]  /*1270*/  FMUL R3, R8, R11 ;  /* 0x0000000b08037220 */ /* 0x004fcc0000400000 */
[----:B------:R-:W2:Y:S02]  /*1280*/  F2I.TRUNC.NTZ R3, R3 ;  /* 0x0000000300037305 */ /* 0x000ea4000020f100 */
[----:B--2---:R-:W-:-:S05]  /*1290*/  I2FP.F32.S32 R6, R3 ;  /* 0x0000000300067245 */ /* 0x004fca0000201400 */
[----:B------:R-:W-:-:S05]  /*12a0*/  FADD R21, R17, R6 ;  /* 0x0000000611157221 */ /* 0x000fca0000000000 */
[----:B------:R1:W-:Y:S02]  /*12b0*/  STG.E desc[UR4][R14.64], R21 ;  /* 0x000000150e007986 */ /* 0x0003e4000c101904 */
.L_x_8:
[----:B------:R-:W-:Y:S05]  /*12c0*/  BSYNC.RECONVERGENT B0 ;  /* 0x0000000000007941 */ /* 0x000fea0003800200 */
.L_x_7:
[----:B------:R-:W-:Y:S05]  /*12d0*/  @!P0 EXIT ;  /* 0x000000000000894d */ /* 0x000fea0003800000 */
[----:B------:R-:W-:Y:S01]  /*12e0*/  ISETP.NE.U32.AND P1, PT, R16, 0x1, PT ;  /* 0x000000011000780c */ /* 0x000fe20003f25070 */
[----:B------:R-:W-:Y:S01]  /*12f0*/  BSSY.RECONVERGENT B0, `(.L_x_9) ;  /* 0x000002f000007945 */ /* 0x000fe20003800200 */
[----:B------:R-:W-:Y:S02]  /*1300*/  LOP3.LUT R2, R2, 0x1, RZ, 0xc0, !PT ;  /* 0x0000000102027812 */ /* 0x000fe400078ec0ff */
[----:B------:R-:W-:Y:S02]  /*1310*/  ISETP.NE.AND.EX P1, PT, RZ, RZ, PT, P1 ;  /* 0x000000ffff00720c */ /* 0x000fe40003f25310 */
[----:B------:R-:W-:-:S04]  /*1320*/  ISETP.NE.U32.AND P0, PT, R2, 0x1, PT ;  /* 0x000000010200780c */ /* 0x000fc80003f05070 */
[----:B------:R-:W-:-:S07]  /*1330*/  ISETP.NE.U32.AND.EX P0, PT, RZ, RZ, PT, P0 ;  /* 0x000000ffff00720c */ /* 0x000fce0003f05100 */
[----:B------:R-:W-:Y:S06]  /*1340*/  @!P1 BRA `(.L_x_10) ;  /* 0x0000000000a49947 */ /* 0x000fec0003800000 */
[----:B------:R-:W3:Y:S01]  /*1350*/  LDCU.128 UR4, c[0x0][0x380] ;  /* 0x00007000ff0477ac */ /* 0x000ee20008000c00 */
        /* <DEDUP_REMOVED lines=8> */
[----:B---3--:R-:W-:Y:S02]  /*13e0*/  IADD3 R8, P2, PT, R8, UR6, RZ ;  /* 0x0000000608087c10 */ /* 0x008fe4000ff5e0ff */
[----:B------:R-:W-:Y:S02]  /*13f0*/  IADD3 R2, P1, PT, R2, UR4, RZ ;  /* 0x0000000402027c10 */ /* 0x000fe4000ff3e0ff */
[----:B------:R-:W-:Y:S02]  /*1400*/  LEA.HI.X.SX32 R9, R11, UR7, 0x2, P2 ;  /* 0x000000070b097c11 */ /* 0x000fe400090f16ff */
[----:B------:R-:W-:-:S05]  /*1410*/  LEA.HI.X.SX32 R3, R10, UR5, 0x2, P1 ;  /* 0x000000050a037c11 */ /* 0x000fca00088f16ff */
[----:B------:R3:W4:Y:S04]  /*1420*/  LDG.E R9, desc[UR10][R8.64] ;  /* 0x0000000a08097981 */ /* 0x000728000c1e1900 */
[----:B------:R-:W4:Y:S01]  /*1430*/  LDG.E R2, desc[UR8][R2.64] ;  /* 0x0000000802027981 */ /* 0x000f22000c1e1900 */
[----:B------:R-:W-:Y:S01]  /*1440*/  IADD3 R16, P1, PT, RZ, RZ, RZ ;  /* 0x000000ffff107210 */ /* 0x000fe20007f3e0ff */
[----:B------:R-:W-:-:S03]  /*1450*/  IMAD.IADD R11, R11, 0x1, R0 ;  /* 0x000000010b0b7824 */ /* 0x000fc600078e0200 */
[----:B-1----:R-:W-:Y:S02]  /*1460*/  IADD3.X R17, PT, PT, R10, 0x1, RZ, P1, !PT ;  /* 0x000000010a117810 */ /* 0x002fe40000ffe4ff */
[----:B------:R-:W-:Y:S02]  /*1470*/  SHF.R.S64 R10, RZ, 0x1e, R11 ;  /* 0x0000001eff0a7819 */ /* 0x000fe4000000100b */
[----:B------:R-:W-:Y:S02]  /*1480*/  SHF.R.S64 R16, R16, 0x1e, R17 ;  /* 0x0000001e10107819 */ /* 0x000fe40000001011 */
[----:B------:R-:W-:Y:S02]  /*1490*/  R2UR UR12, R12 ;  /* 0x000000000c0c72ca */ /* 0x000fe400000e0000 */
[----:B------:R-:W-:Y:S02]  /*14a0*/  R2UR UR13, R13 ;  /* 0x000000000d0d72ca */ /* 0x000fe400000e0000 */
[----:B---3--:R-:W-:Y:S01]  /*14b0*/  IADD3 R8, P1, PT, R16, UR4, RZ ;  /* 0x0000000410087c10 */ /* 0x008fe2000ff3e0ff */
[----:B----4-:R-:W-:-:S06]  /*14c0*/  FMUL R6, R2, R9 ;  /* 0x0000000902067220 */ /* 0x010fcc0000400000 */
[----:B------:R-:W1:Y:S01]  /*14d0*/  F2I.TRUNC.NTZ R6, R6 ;  /* 0x0000000600067305 */ /* 0x000e62000020f100 */
[----:B------:R-:W-:Y:S02]  /*14e0*/  IADD3 R2, P2, PT, R10, UR6, RZ ;  /* 0x000000060a027c10 */ /* 0x000fe4000ff5e0ff */
[----:B------:R-:W-:Y:S02]  /*14f0*/  LEA.HI.X.SX32 R9, R17, UR5, 0x2, P1 ;  /* 0x0000000511097c11 */ /* 0x000fe400088f16ff */
[----:B------:R-:W-:Y:S02]  /*1500*/  LEA.HI.X.SX32 R3, R11, UR7, 0x2, P2 ;  /* 0x000000070b037c11 */ /* 0x000fe400090f16ff */
[----:B-1----:R-:W-:-:S05]  /*1510*/  I2FP.F32.S32 R6, R6 ;  /* 0x0000000600067245 */ /* 0x002fca0000201400 */
[----:B-----5:R-:W-:-:S05]  /*1520*/  FADD R11, R21, R6 ;  /* 0x00000006150b7221 */ /* 0x020fca0000000000 */
[----:B------:R3:W-:Y:S04]  /*1530*/  STG.E desc[UR8][R14.64], R11 ;  /* 0x0000000b0e007986 */ /* 0x0007e8000c101908 */
[----:B------:R-:W4:Y:S04]  /*1540*/  LDG.E R8, desc[UR10][R8.64] ;  /* 0x0000000a08087981 */ /* 0x000f28000c1e1900 */
[----:B------:R-:W4:Y:S01]  /*1550*/  LDG.E R3, desc[UR12][R2.64] ;  /* 0x0000000c02037981 */ /* 0x000f22000c1e1900 */
[----:B------:R-:W-:Y:S02]  /*1560*/  R2UR UR4, R12 ;  /* 0x000000000c0472ca */ /* 0x000fe400000e0000 */
[----:B------:R-:W-:Y:S01]  /*1570*/  R2UR UR5, R13 ;  /* 0x000000000d0572ca */ /* 0x000fe200000e0000 */
[----:B------:R-:W-:-:S02]  /*1580*/  VIADD R7, R7, 0x2 ;  /* 0x0000000207077836 */ /* 0x000fc40000000000 */
[----:B----4-:R-:W-:-:S06]  /*1590*/  FMUL R6, R8, R3 ;  /* 0x0000000308067220 */ /* 0x010fcc0000400000 */
[----:B------:R-:W1:Y:S02]  /*15a0*/  F2I.TRUNC.NTZ R6, R6 ;  /* 0x0000000600067305 */ /* 0x000e64000020f100 */
[----:B-1----:R-:W-:-:S05]  /*15b0*/  I2FP.F32.S32 R10, R6 ;  /* 0x00000006000a7245 */ /* 0x002fca0000201400 */
[----:B--2---:R-:W-:-:S05]  /*15c0*/  FADD R21, R11, R10 ;  /* 0x0000000a0b157221 */ /* 0x004fca0000000000 */
[----:B------:R3:W-:Y:S02]  /*15d0*/  STG.E desc[UR4][R14.64], R21 ;  /* 0x000000150e007986 */ /* 0x0007e4000c101904 */
.L_x_10:
[----:B------:R-:W-:Y:S05]  /*15e0*/  BSYNC.RECONVERGENT B0 ;  /* 0x0000000000007941 */ /* 0x000fea0003800200 */
.L_x_9:
[----:B------:R-:W-:Y:S05]  /*15f0*/  @P0 EXIT ;  /* 0x000000000000094d */ /* 0x000fea0003800000 */
[----:B------:R-:W4:Y:S01]  /*1600*/  LDCU.128 UR4, c[0x0][0x380] ;  /* 0x00007000ff0477ac */ /* 0x000f220008000c00 */
        /* <DEDUP_REMOVED lines=8> */
[----:B----4-:R-:W-:Y:S02]  /*1690*/  IADD3 R4, P1, PT, R4, UR6, RZ ;  /* 0x0000000604047c10 */ /* 0x010fe4000ff3e0ff */
[----:B------:R-:W-:Y:S02]  /*16a0*/  IADD3 R2, P0, PT, R2, UR4, RZ ;  /* 0x0000000402027c10 */ /* 0x000fe4000ff1e0ff */
[----:B------:R-:W-:Y:S02]  /*16b0*/  LEA.HI.X.SX32 R5, R0, UR7, 0x2, P1 ;  /* 0x0000000700057c11 */ /* 0x000fe400088f16ff */
[----:B------:R-:W-:-:S05]  /*16c0*/  LEA.HI.X.SX32 R3, R7, UR5, 0x2, P0 ;  /* 0x0000000507037c11 */ /* 0x000fca00080f16ff */
[----:B------:R-:W4:Y:S04]  /*16d0*/  LDG.E R5, desc[UR10][R4.64] ;  /* 0x0000000a04057981 */ /* 0x000f28000c1e1900 */
[----:B------:R-:W4:Y:S01]  /*16e0*/  LDG.E R2, desc[UR8][R2.64] ;  /* 0x0000000802027981 */ /* 0x000f22000c1e1900 */
[----:B------:R-:W-:Y:S02]  /*16f0*/  R2UR UR4, R12 ;  /* 0x000000000c0472ca */ /* 0x000fe400000e0000 */
[----:B------:R-:W-:Y:S01]  /*1700*/  R2UR UR5, R13 ;  /* 0x000000000d0572ca */ /* 0x000fe200000e0000 */
[----:B----4-:R-:W-:-:S06]  /*1710*/  FMUL R0, R2, R5 ;  /* 0x0000000502007220 */ /* 0x010fcc0000400000 */
[----:B------:R-:W4:Y:S02]  /*1720*/  F2I.TRUNC.NTZ R0, R0 ;  /* 0x0000000000007305 */ /* 0x000f24000020f100 */
[----:B----4-:R-:W-:-:S05]  /*1730*/  I2FP.F32.S32 R6, R0 ;  /* 0x0000000000067245 */ /* 0x010fca0000201400 */
[----:B-123-5:R-:W-:-:S05]  /*1740*/  FADD R21, R6, R21 ;  /* 0x0000001506157221 */ /* 0x02efca0000000000 */
[----:B------:R-:W-:Y:S01]  /*1750*/  STG.E desc[UR4][R14.64], R21 ;  /* 0x000000150e007986 */ /* 0x000fe2000c101904 */
[----:B------:R-:W-:Y:S05]  /*1760*/  EXIT ;  /* 0x000000000000794d */ /* 0x000fea0003800000 */
        .weak           $__internal_0_$__cuda_sm20_div_u64
        .type           $__internal_0_$__cuda_sm20_div_u64,@function
        .size           $__internal_0_$__cuda_sm20_div_u64,(.L_x_12 - $__internal_0_$__cuda_sm20_div_u64)
$__internal_0_$__cuda_sm20_div_u64:
[----:B------:R-:W0:Y:S01]  /*1770*/  LDCU.64 UR4, c[0x0][0x398] ;  /* 0x00007300ff0477ac */ /* 0x000e220008000a00 */
[----:B------:R-:W1:Y:S01]  /*1780*/  LDC.64 R2, c[0x0][0x398] ;  /* 0x0000e600ff027b82 */ /* 0x000e620000000a00 */
[----:B0-----:R-:W0:Y:S08]  /*1790*/  I2F.U64.RP R5, UR4 ;  /* 0x0000000400057d12 */ /* 0x001e300008309000 */
[----:B0-----:R-:W0:Y:S02]  /*17a0*/  MUFU.RCP R5, R5 ;  /* 0x0000000500057308 */ /* 0x001e240000001000 */
[----:B0-----:R-:W-:-:S06]  /*17b0*/  VIADD R6, R5, 0x1ffffffe ;  /* 0x1ffffffe05067836 */ /* 0x001fcc0000000000 */
[----:B------:R-:W1:Y:S02]  /*17c0*/  F2I.U64.TRUNC R6, R6 ;  /* 0x0000000600067311 */ /* 0x000e64000020d800 */
[----:B-1----:R-:W-:-:S04]  /*17d0*/  IMAD.WIDE.U32 R8, R6, R2, RZ ;  /* 0x0000000206087225 */ /* 0x002fc800078e00ff */
[----:B------:R-:W-:Y:S01]  /*17e0*/  IMAD R9, R6, R3, R9 ;  /* 0x0000000306097224 */ /* 0x000fe200078e0209 */
[----:B------:R-:W-:-:S03]  /*17f0*/  IADD3 R11, P0, PT, RZ, -R8, RZ ;  /* 0x80000008ff0b7210 */ /* 0x000fc60007f1e0ff */
[----:B------:R-:W-:Y:S02]  /*1800*/  IMAD R9, R7, R2, R9 ;  /* 0x0000000207097224 */ /* 0x000fe400078e0209 */
[----:B------:R-:W-:-:S04]  /*1810*/  IMAD.HI.U32 R8, R6, R11, RZ ;  /* 0x0000000b06087227 */ /* 0x000fc800078e00ff */
[----:B------:R-:W-:Y:S02]  /*1820*/  IMAD.X R15, RZ, RZ, ~R9, P0 ;  /* 0x000000ffff0f7224 */ /* 0x000fe400000e0e09 */
[----:B------:R-:W-:Y:S02]  /*1830*/  IMAD.MOV.U32 R9, RZ, RZ, R6 ;  /* 0x000000ffff097224 */ /* 0x000fe400078e0006 */
[-C--:B------:R-:W-:Y:S02]  /*1840*/  IMAD R19, R7, R15.reuse, RZ ;  /* 0x0000000f07137224 */ /* 0x080fe400078e02ff */
[----:B------:R-:W-:-:S04]  /*1850*/  IMAD.WIDE.U32 R8, P0, R6, R15, R8 ;  /* 0x0000000f06087225 */ /* 0x000fc80007800008 */
[----:B------:R-:W-:-:S04]  /*1860*/  IMAD.HI.U32 R5, R7, R15, RZ ;  /* 0x0000000f07057227 */ /* 0x000fc800078e00ff */
[----:B------:R-:W-:-:S04]  /*1870*/  IMAD.HI.U32 R8, P1, R7, R11, R8 ;  /* 0x0000000b07087227 */ /* 0x000fc80007820008 */
[----:B------:R-:W-:Y:S01]  /*1880*/  IMAD.X R5, R5, 0x1, R7, P0 ;  /* 0x0000000105057824 */ /* 0x000fe200000e0607 */
[----:B------:R-:W-:-:S04]  /*1890*/  IADD3 R9, P2, PT, R19, R8, RZ ;  /* 0x0000000813097210 */ /* 0x000fc80007f5e0ff */
[----:B------:R-:W-:Y:S01]  /*18a0*/  IADD3.X R5, PT, PT, RZ, RZ, R5, P2, P1 ;  /* 0x000000ffff057210 */ /* 0x000fe200017e2405 */
[----:B------:R-:W-:-:S04]  /*18b0*/  IMAD.WIDE.U32 R6, R9, R2, RZ ;  /* 0x0000000209067225 */ /* 0x000fc800078e00ff */
[----:B------:R-:W-:Y:S01]  /*18c0*/  IMAD R7, R9, R3, R7 ;  /* 0x0000000309077224 */ /* 0x000fe200078e0207 */
[----:B------:R-:W-:-:S03]  /*18d0*/  IADD3 R11, P0, PT, RZ, -R6, RZ ;  /* 0x80000006ff0b7210 */ /* 0x000fc60007f1e0ff */
[----:B------:R-:W-:Y:S02]  /*18e0*/  IMAD R7, R5, R2, R7 ;  /* 0x0000000205077224 */ /* 0x000fe400078e0207 */
[----:B------:R-:W-:-:S04]  /*18f0*/  IMAD.HI.U32 R8, R9, R11, RZ ;  /* 0x0000000b09087227 */ /* 0x000fc800078e00ff */
[----:B------:R-:W-:Y:S02]  /*1900*/  IMAD.X R6, RZ, RZ, ~R7, P0 ;  /* 0x000000ffff067224 */ /* 0x000fe400000e0e07 */
[----:B------:R-:W-:Y:S02]  /*1910*/  IMAD.MOV.U32 R7, RZ, RZ, RZ ;  /* 0x000000ffff077224 */ /* 0x000fe400078e00ff */
[----:B------:R-:W-:-:S04]  /*1920*/  IMAD.WIDE.U32 R8, P0, R9, R6, R8 ;  /* 0x0000000609087225 */ /* 0x000fc80007800008 */
[C---:B------:R-:W-:Y:S02]  /*1930*/  IMAD R10, R5.reuse, R6, RZ ;  /* 0x00000006050a7224 */ /* 0x040fe400078e02ff */
[----:B------:R-:W-:-:S04]  /*1940*/  IMAD.HI.U32 R9, P1, R5, R11, R8 ;  /* 0x0000000b05097227 */ /* 0x000fc80007820008 */
[----:B------:R-:W-:Y:S01]  /*1950*/  IMAD.HI.U32 R6, R5, R6, RZ ;  /* 0x0000000605067227 */ /* 0x000fe200078e00ff */
[----:B------:R-:W-:-:S03]  /*1960*/  IADD3 R9, P2, PT, R10, R9, RZ ;  /* 0x000000090a097210 */ /* 0x000fc60007f5e0ff */
[----:B------:R-:W-:Y:S02]  /*1970*/  IMAD.X R5, R6, 0x1, R5, P0 ;  /* 0x0000000106057824 */ /* 0x000fe400000e0605 */
[----:B------:R-:W-:-:S03]  /*1980*/  IMAD.HI.U32 R6, R9, R17, RZ ;  /* 0x0000001109067227 */ /* 0x000fc600078e00ff */
[----:B------:R-:W-:Y:S01]  /*1990*/  IADD3.X R5, PT, PT, RZ, RZ, R5, P2, P1 ;  /* 0x000000ffff057210 */ /* 0x000fe200017e2405 */
[----:B------:R-:W-:-:S04]  /*19a0*/  IMAD.WIDE.U32 R6, R9, R4, R6 ;  /* 0x0000000409067225 */ /* 0x000fc800078e0006 */
[C---:B------:R-:W-:Y:S02]  /*19b0*/  IMAD R9, R5.reuse, R4, RZ ;  /* 0x0000000405097224 */ /* 0x040fe400078e02ff */
[----:B------:R-:W-:-:S04]  /*19c0*/  IMAD.HI.U32 R6, P0, R5, R17, R6 ;  /* 0x0000001105067227 */ /* 0x000fc80007800006 */
[----:B------:R-:W-:Y:S01]  /*19d0*/  IMAD.HI.U32 R5, R5, R4, RZ ;  /* 0x0000000405057227 */ /* 0x000fe200078e00ff */
[----:B------:R-:W-:-:S03]  /*19e0*/  IADD3 R9, P1, PT, R9, R6, RZ ;  /* 0x0000000609097210 */ /* 0x000fc60007f3e0ff */
[----:B------:R-:W-:Y:S02]  /*19f0*/  IMAD.X R5, RZ, RZ, R5, P0 ;  /* 0x000000ffff057224 */ /* 0x000fe400000e0605 */
[----:B------:R-:W-:-:S04]  /*1a00*/  IMAD.WIDE.U32 R6, R9, R2, RZ ;  /* 0x0000000209067225 */ /* 0x000fc800078e00ff */
[----:B------:R-:W-:Y:S01]  /*1a10*/  IMAD.X R5, RZ, RZ, R5, P1 ;  /* 0x000000ffff057224 */ /* 0x000fe200008e0605 */
[----:B------:R-:W-:Y:S01]  /*1a20*/  IADD3 R11, P1, PT, -R6, R17, RZ ;  /* 0x00000011060b7210 */ /* 0x000fe20007f3e1ff */
[C---:B------:R-:W-:Y:S02]  /*1a30*/  IMAD R7, R9.reuse, R3, R7 ;  /* 0x0000000309077224 */ /* 0x040fe400078e0207 */
[----:B------:R-:W-:Y:S01]  /*1a40*/  VIADD R6, R9, 0x1 ;  /* 0x0000000109067836 */ /* 0x000fe20000000000 */
[-C--:B------:R-:W-:Y:S01]  /*1a50*/  ISETP.GE.U32.AND P0, PT, R11, R2.reuse, PT ;  /* 0x000000020b00720c */ /* 0x080fe20003f06070 */
[----:B------:R-:W-:-:S04]  /*1a60*/  IMAD R5, R5, R2, R7 ;  /* 0x0000000205057224 */ /* 0x000fc800078e0207 */
[----:B------:R-:W-:Y:S01]  /*1a70*/  IMAD.X R10, R4, 0x1, ~R5, P1 ;  /* 0x00000001040a7824 */ /* 0x000fe200008e0e05 */
[----:B------:R-:W-:-:S04]  /*1a80*/  IADD3 R5, P1, PT, R11, -R2, RZ ;  /* 0x800000020b057210 */ /* 0x000fc80007f3e0ff */
[C---:B------:R-:W-:Y:S01]  /*1a90*/  ISETP.GE.U32.AND.EX P0, PT, R10.reuse, R3, PT, P0 ;  /* 0x000000030a00720c */ /* 0x040fe20003f06100 */
[----:B------:R-:W-:Y:S01]  /*1aa0*/  IMAD.X R8, R10, 0x1, ~R3, P1 ;  /* 0x000000010a087824 */ /* 0x000fe200008e0e03 */
[----:B------:R-:W-:Y:S02]  /*1ab0*/  ISETP.NE.U32.AND P1, PT, R2, RZ, PT ;  /* 0x000000ff0200720c */ /* 0x000fe40003f25070 */
[----:B------:R-:W-:Y:S02]  /*1ac0*/  SEL R5, R5, R11, P0 ;  /* 0x0000000b05057207 */ /* 0x000fe40000000000 */
[----:B------:R-:W-:Y:S02]  /*1ad0*/  SEL R9, R6, R9, P0 ;  /* 0x0000000906097207 */ /* 0x000fe40000000000 */
[----:B------:R-:W-:Y:S02]  /*1ae0*/  SEL R8, R8, R10, P0 ;  /* 0x0000000a08087207 */ /* 0x000fe40000000000 */
[----:B------:R-:W-:Y:S01]  /*1af0*/  ISETP.GE.U32.AND P0, PT, R5, R2, PT ;  /* 0x000000020500720c */ /* 0x000fe20003f06070 */
[----:B------:R-:W-:Y:S01]  /*1b00*/  VIADD R6, R9, 0x1 ;  /* 0x0000000109067836 */ /* 0x000fe20000000000 */
[----:B------:R-:W-:Y:S01]  /*1b10*/  ISETP.NE.AND.EX P1, PT, R3, RZ, PT, P1 ;  /* 0x000000ff0300720c */ /* 0x000fe20003f25310 */
[----:B------:R-:W-:Y:S01]  /*1b20*/  IMAD.MOV.U32 R2, RZ, RZ, R0 ;  /* 0x000000ffff027224 */ /* 0x000fe200078e0000 */
[----:B------:R-:W-:Y:S01]  /*1b30*/  ISETP.GE.U32.AND.EX P0, PT, R8, R3, PT, P0 ;  /* 0x000000030800720c */ /* 0x000fe20003f06100 */
[----:B------:R-:W-:-:S03]  /*1b40*/  IMAD.MOV.U32 R3, RZ, RZ, 0x0 ;  /* 0x00000000ff037424 */ /* 0x000fc600078e00ff */
[----:B------:R-:W-:-:S04]  /*1b50*/  SEL R6, R6, R9, P0 ;  /* 0x0000000906067207 */ /* 0x000fc80000000000 */
[----:B------:R-:W-:Y:S01]  /*1b60*/  SEL R6, R6, 0xffffffff, P1 ;  /* 0xffffffff06067807 */ /* 0x000fe20000800000 */
[----:B------:R-:W-:Y:S06]  /*1b70*/  RET.REL.NODEC R2 `(_Z13matmul_kernelPKfS0_Pfm) ;  /* 0xffffffe402207950 */ /* 0x000fec0003c3ffff */
.L_x_11:
[----:B------:R-:W-:-:S00]  /*1b80*/  BRA `(.L_x_11) ;  /* 0xfffffffc00fc7947 */ /* 0x000fc0000383ffff */
[----:B------:R-:W-:-:S00]  /*1b90*/  NOP ;  /* 0x0000000000007918 */ /* 0x000fc00000000000 */
        /* <DEDUP_REMOVED lines=14> */
.L_x_12:


//--------------------- .nv.global.init           --------------------------
	.section	.nv.global.init,"aw",@progbits
.nv.global.init:
	.type		$str,@object
	.size		$str,(.L_0 - $str)
$str:
        /*0000*/ 	.byte	0x55, 0x70, 0x64, 0x61, 0x74, 0x69, 0x6e, 0x67, 0x20, 0x69, 0x6e, 0x64, 0x65, 0x78, 0x20, 0x25
        /*0010*/ 	.byte	0x69, 0x0a, 0x00
.L_0:


//--------------------- .nv.shared.reserved.0     --------------------------
	.section	.nv.shared.reserved.0,"aw",@nobits
	.weak		__nv_reservedSMEM_offset_0_alias
	.size		__nv_reservedSMEM_offset_0_alias, 0, 64
	.other		__nv_reservedSMEM_offset_0_alias,@"STO_CUDA_RESERVED_SHARED STV_DEFAULT"
__nv_reservedSMEM_offset_0_alias:
	.zero		0
	.zero		64


//--------------------- .nv.constant0._Z13matmul_kernelPKfS0_Pfm --------------------------
	.section	.nv.constant0._Z13matmul_kernelPKfS0_Pfm,"a",@progbits
	.sectionflags	@""
	.align	4
.nv.constant0._Z13matmul_kernelPKfS0_Pfm:
	.zero		928


//--------------------- SYMBOLS --------------------------

	.type		.nv.reservedSmem.offset0,@object
	.size		.nv.reservedSmem.offset0,0x4
	.type		vprintf,@function
